//
// Generated by NVIDIA NVVM Compiler
//
// Compiler Build ID: CL-21124049
// Cuda compilation tools, release 8.0, V8.0.44
// Based on LLVM 3.4svn
//

.version 5.0
.target sm_20
.address_size 64

	// .globl	_Z3nlmPKfPfif
.extern .func __assertfail
(
	.param .b64 __assertfail_param_0,
	.param .b64 __assertfail_param_1,
	.param .b32 __assertfail_param_2,
	.param .b64 __assertfail_param_3,
	.param .b64 __assertfail_param_4
)
;
.const .align 4 .b8 gaussDistW[196];
.global .align 1 .b8 __T20[45] = {118, 111, 105, 100, 32, 110, 108, 109, 40, 99, 111, 110, 115, 116, 32, 102, 108, 111, 97, 116, 32, 42, 44, 32, 102, 108, 111, 97, 116, 32, 42, 44, 32, 105, 110, 116, 44, 32, 102, 108, 111, 97, 116, 41, 0};
// _Z3nlmPKfPfif$__cuda_local_var_16163_32_non_const_blockImg has been demoted
// _Z3nlmPKfPfif$__cuda_local_var_16164_32_non_const_foreignBlockImg has been demoted
.global .align 1 .b8 $str[17] = {71, 83, 90, 32, 61, 61, 32, 103, 114, 105, 100, 68, 105, 109, 46, 120, 0};
.global .align 1 .b8 $str1[18] = {110, 111, 110, 76, 111, 99, 97, 108, 77, 101, 97, 110, 115, 56, 46, 99, 117, 0};
.global .align 1 .b8 $str2[19] = {66, 83, 90, 48, 32, 61, 61, 32, 98, 108, 111, 99, 107, 68, 105, 109, 46, 120, 0};

.visible .entry _Z3nlmPKfPfif(
	.param .u64 _Z3nlmPKfPfif_param_0,
	.param .u64 _Z3nlmPKfPfif_param_1,
	.param .u32 _Z3nlmPKfPfif_param_2,
	.param .f32 _Z3nlmPKfPfif_param_3
)
{
	.reg .pred 	%p<28>;
	.reg .b16 	%rs<13>;
	.reg .f32 	%f<143>;
	.reg .b32 	%r<96>;
	.reg .b64 	%rd<87>;
	// demoted variable
	.shared .align 4 .b8 _Z3nlmPKfPfif$__cuda_local_var_16163_32_non_const_blockImg[1600];
	// demoted variable
	.shared .align 4 .b8 _Z3nlmPKfPfif$__cuda_local_var_16164_32_non_const_foreignBlockImg[1600];

	ld.param.u64 	%rd16, [_Z3nlmPKfPfif_param_0];
	ld.param.u64 	%rd17, [_Z3nlmPKfPfif_param_1];
	ld.param.f32 	%f32, [_Z3nlmPKfPfif_param_3];
	mov.u32 	%r28, %nctaid.x;
	setp.eq.s32	%p1, %r28, 4;
	@%p1 bra 	BB0_2;

	mov.u64 	%rd18, $str;
	cvta.global.u64 	%rd19, %rd18;
	mov.u64 	%rd20, $str1;
	cvta.global.u64 	%rd21, %rd20;
	mov.u64 	%rd22, __T20;
	cvta.global.u64 	%rd23, %rd22;
	mov.u32 	%r29, 93;
	mov.u64 	%rd24, 1;
	// Callseq Start 0
	{
	.reg .b32 temp_param_reg;
	// <end>}
	.param .b64 param0;
	st.param.b64	[param0+0], %rd19;
	.param .b64 param1;
	st.param.b64	[param1+0], %rd21;
	.param .b32 param2;
	st.param.b32	[param2+0], %r29;
	.param .b64 param3;
	st.param.b64	[param3+0], %rd23;
	.param .b64 param4;
	st.param.b64	[param4+0], %rd24;
	call.uni 
	__assertfail, 
	(
	param0, 
	param1, 
	param2, 
	param3, 
	param4
	);
	
	//{
	}// Callseq End 0

BB0_2:
	mov.u32 	%r30, %ntid.x;
	setp.eq.s32	%p2, %r30, 16;
	@%p2 bra 	BB0_4;

	mov.u64 	%rd25, $str2;
	cvta.global.u64 	%rd26, %rd25;
	mov.u64 	%rd27, $str1;
	cvta.global.u64 	%rd28, %rd27;
	mov.u64 	%rd29, __T20;
	cvta.global.u64 	%rd30, %rd29;
	mov.u32 	%r31, 94;
	mov.u64 	%rd31, 1;
	// Callseq Start 1
	{
	.reg .b32 temp_param_reg;
	// <end>}
	.param .b64 param0;
	st.param.b64	[param0+0], %rd26;
	.param .b64 param1;
	st.param.b64	[param1+0], %rd28;
	.param .b32 param2;
	st.param.b32	[param2+0], %r31;
	.param .b64 param3;
	st.param.b64	[param3+0], %rd30;
	.param .b64 param4;
	st.param.b64	[param4+0], %rd31;
	call.uni 
	__assertfail, 
	(
	param0, 
	param1, 
	param2, 
	param3, 
	param4
	);
	
	//{
	}// Callseq End 1

BB0_4:
	cvta.to.global.u64 	%rd1, %rd16;
	mov.u32 	%r32, %ctaid.y;
	mov.u32 	%r33, %ctaid.x;
	shl.b32 	%r34, %r33, 4;
	mad.lo.s32 	%r1, %r32, 1088, %r34;
	mov.u32 	%r2, %tid.y;
	shl.b32 	%r35, %r2, 4;
	mov.u32 	%r3, %tid.x;
	add.s32 	%r83, %r35, %r3;

BB0_5:
	setp.gt.s32	%p3, %r83, 399;
	@%p3 bra 	BB0_7;

	mul.hi.s32 	%r36, %r83, 1717986919;
	shr.s32 	%r37, %r36, 3;
	shr.u32 	%r38, %r36, 31;
	add.s32 	%r39, %r37, %r38;
	mul.lo.s32 	%r40, %r39, 20;
	sub.s32 	%r41, %r83, %r40;
	add.s32 	%r42, %r1, %r41;
	mad.lo.s32 	%r43, %r39, 68, %r42;
	mul.wide.s32 	%rd32, %r43, 4;
	add.s64 	%rd33, %rd1, %rd32;
	ld.global.f32 	%f33, [%rd33];
	mul.wide.s32 	%rd34, %r41, 80;
	mov.u64 	%rd35, _Z3nlmPKfPfif$__cuda_local_var_16163_32_non_const_blockImg;
	add.s64 	%rd36, %rd35, %rd34;
	mul.wide.s32 	%rd37, %r39, 4;
	add.s64 	%rd38, %rd36, %rd37;
	st.shared.f32 	[%rd38], %f33;

BB0_7:
	add.s32 	%r83, %r83, 256;
	setp.lt.s32	%p4, %r83, 400;
	@%p4 bra 	BB0_5;

	bar.sync 	0;
	cvt.u64.u32	%rd2, %r2;
	mov.u32 	%r44, 0;
	mov.f32 	%f141, 0f00000000;
	mov.f32 	%f140, %f141;
	mov.f32 	%f139, %f141;
	mov.u32 	%r86, %r44;

BB0_9:
	mov.u32 	%r85, %r44;

BB0_10:
	mov.u32 	%r8, %r85;
	mul.wide.s32 	%rd40, %r8, 4;
	mul.wide.s32 	%rd41, %r86, 80;
	add.s64 	%rd83, %rd41, %rd40;
	mov.f32 	%f138, 0f00000000;
	mov.u64 	%rd84, gaussDistW;
	mov.u32 	%r87, -5;
	mov.u32 	%r94, %r3;

BB0_11:
	mul.wide.u32 	%rd42, %r94, 80;
	mov.u64 	%rd43, _Z3nlmPKfPfif$__cuda_local_var_16163_32_non_const_blockImg;
	add.s64 	%rd44, %rd43, %rd42;
	shl.b64 	%rd45, %rd2, 2;
	add.s64 	%rd46, %rd44, %rd45;
	add.s64 	%rd47, %rd43, %rd83;
	ld.shared.f32 	%f38, [%rd47];
	ld.shared.f32 	%f39, [%rd46];
	sub.f32 	%f40, %f39, %f38;
	mul.f32 	%f41, %f40, %f40;
	ld.const.f32 	%f42, [%rd84+32];
	fma.rn.f32 	%f43, %f42, %f41, %f138;
	ld.shared.f32 	%f44, [%rd47+4];
	ld.shared.f32 	%f45, [%rd46+4];
	sub.f32 	%f46, %f45, %f44;
	mul.f32 	%f47, %f46, %f46;
	ld.const.f32 	%f48, [%rd84+60];
	fma.rn.f32 	%f49, %f48, %f47, %f43;
	ld.shared.f32 	%f50, [%rd47+8];
	ld.shared.f32 	%f51, [%rd46+8];
	sub.f32 	%f52, %f51, %f50;
	mul.f32 	%f53, %f52, %f52;
	ld.const.f32 	%f54, [%rd84+88];
	fma.rn.f32 	%f55, %f54, %f53, %f49;
	ld.shared.f32 	%f56, [%rd47+12];
	ld.shared.f32 	%f57, [%rd46+12];
	sub.f32 	%f58, %f57, %f56;
	mul.f32 	%f59, %f58, %f58;
	ld.const.f32 	%f60, [%rd84+116];
	fma.rn.f32 	%f61, %f60, %f59, %f55;
	ld.shared.f32 	%f62, [%rd47+16];
	ld.shared.f32 	%f63, [%rd46+16];
	sub.f32 	%f64, %f63, %f62;
	mul.f32 	%f65, %f64, %f64;
	ld.const.f32 	%f66, [%rd84+144];
	fma.rn.f32 	%f138, %f66, %f65, %f61;
	add.s64 	%rd84, %rd84, 4;
	add.s32 	%r94, %r94, 1;
	add.s64 	%rd83, %rd83, 80;
	add.s32 	%r87, %r87, 1;
	setp.ne.s32	%p5, %r87, 0;
	@%p5 bra 	BB0_11;

	neg.f32 	%f69, %f138;
	div.rn.f32 	%f70, %f69, %f32;
	mul.f32 	%f71, %f70, 0f3FB8AA3B;
	cvt.rzi.f32.f32	%f72, %f71;
	mov.f32 	%f73, 0fBF317200;
	fma.rn.f32 	%f74, %f72, %f73, %f70;
	mov.f32 	%f75, 0fB5BFBE8E;
	fma.rn.f32 	%f76, %f72, %f75, %f74;
	mul.f32 	%f68, %f76, 0f3FB8AA3B;
	// inline asm
	ex2.approx.ftz.f32 %f67,%f68;
	// inline asm
	add.f32 	%f77, %f72, 0f00000000;
	ex2.approx.f32 	%f78, %f77;
	mul.f32 	%f79, %f67, %f78;
	setp.lt.f32	%p6, %f70, 0fC2D20000;
	selp.f32	%f80, 0f00000000, %f79, %p6;
	setp.gt.f32	%p7, %f70, 0f42D20000;
	selp.f32	%f81, 0f7F800000, %f80, %p7;
	setp.neu.f32	%p8, %f81, 0f3F800000;
	setp.lt.f32	%p9, %f139, %f81;
	and.pred  	%p10, %p8, %p9;
	selp.f32	%f139, %f81, %f139, %p10;
	add.f32 	%f141, %f81, %f141;
	add.s32 	%r47, %r86, 2;
	add.s32 	%r48, %r8, 2;
	mul.wide.s32 	%rd48, %r47, 80;
	add.s64 	%rd50, %rd43, %rd48;
	mul.wide.s32 	%rd51, %r48, 4;
	add.s64 	%rd52, %rd50, %rd51;
	ld.shared.f32 	%f82, [%rd52];
	fma.rn.f32 	%f140, %f81, %f82, %f140;
	add.s32 	%r13, %r8, 1;
	setp.lt.s32	%p11, %r13, 16;
	mov.u32 	%r85, %r13;
	@%p11 bra 	BB0_10;

	add.s32 	%r86, %r86, 1;
	setp.lt.s32	%p12, %r86, 16;
	mov.u16 	%rs5, 0;
	@%p12 bra 	BB0_9;

	mov.u16 	%rs12, %rs5;

BB0_15:
	mov.u16 	%rs11, %rs5;

BB0_16:
	mov.u16 	%rs2, %rs11;
	cvt.u32.u16	%r49, %rs12;
	cvt.s32.s8 	%r50, %r49;
	setp.ne.s32	%p13, %r33, %r50;
	cvt.u32.u16	%r53, %rs2;
	cvt.s32.s8 	%r15, %r53;
	setp.ne.s32	%p14, %r32, %r15;
	or.pred  	%p15, %p13, %p14;
	@!%p15 bra 	BB0_27;
	bra.uni 	BB0_17;

BB0_17:
	cvt.s16.s8 	%rs7, %rs12;
	mul.wide.s16 	%r54, %rs7, 16;
	mad.lo.s32 	%r16, %r15, 1088, %r54;
	mov.u32 	%r57, %tid.x;
	add.s32 	%r88, %r35, %r57;

BB0_18:
	setp.gt.s32	%p16, %r88, 399;
	@%p16 bra 	BB0_20;

	mul.hi.s32 	%r58, %r88, 1717986919;
	shr.s32 	%r59, %r58, 3;
	shr.u32 	%r60, %r58, 31;
	add.s32 	%r61, %r59, %r60;
	mul.lo.s32 	%r62, %r61, 20;
	sub.s32 	%r63, %r88, %r62;
	add.s32 	%r64, %r16, %r63;
	mad.lo.s32 	%r65, %r61, 68, %r64;
	mul.wide.s32 	%rd54, %r65, 4;
	add.s64 	%rd55, %rd1, %rd54;
	ld.global.f32 	%f83, [%rd55];
	mul.wide.s32 	%rd56, %r63, 80;
	mov.u64 	%rd57, _Z3nlmPKfPfif$__cuda_local_var_16164_32_non_const_foreignBlockImg;
	add.s64 	%rd58, %rd57, %rd56;
	mul.wide.s32 	%rd59, %r61, 4;
	add.s64 	%rd60, %rd58, %rd59;
	st.shared.f32 	[%rd60], %f83;

BB0_20:
	add.s32 	%r88, %r88, 256;
	setp.lt.s32	%p17, %r88, 400;
	@%p17 bra 	BB0_18;

	bar.sync 	0;
	mov.u32 	%r66, 0;
	mov.u32 	%r91, %r66;

BB0_22:
	mul.wide.s32 	%rd8, %r91, 80;
	add.s32 	%r68, %r91, 2;
	cvt.s64.s32	%rd9, %r68;
	mov.u32 	%r90, %r66;

BB0_23:
	mov.u32 	%r21, %r90;
	mul.wide.s32 	%rd62, %r21, 4;
	add.s64 	%rd85, %rd8, %rd62;
	add.s32 	%r22, %r21, 1;
	add.s32 	%r70, %r21, 2;
	cvt.s64.s32	%rd11, %r70;
	mov.f32 	%f142, 0f00000000;
	mov.u64 	%rd86, gaussDistW;
	mov.u32 	%r95, -5;
	mov.u32 	%r93, %r3;

BB0_24:
	mov.u32 	%r23, %r93;
	mul.wide.u32 	%rd63, %r23, 80;
	add.s64 	%rd65, %rd43, %rd63;
	add.s64 	%rd67, %rd65, %rd45;
	mov.u64 	%rd68, _Z3nlmPKfPfif$__cuda_local_var_16164_32_non_const_foreignBlockImg;
	add.s64 	%rd69, %rd68, %rd85;
	ld.shared.f32 	%f85, [%rd69];
	ld.shared.f32 	%f86, [%rd67];
	sub.f32 	%f87, %f86, %f85;
	mul.f32 	%f88, %f87, %f87;
	ld.const.f32 	%f89, [%rd86+32];
	fma.rn.f32 	%f90, %f89, %f88, %f142;
	ld.shared.f32 	%f91, [%rd69+4];
	ld.shared.f32 	%f92, [%rd67+4];
	sub.f32 	%f93, %f92, %f91;
	mul.f32 	%f94, %f93, %f93;
	ld.const.f32 	%f95, [%rd86+60];
	fma.rn.f32 	%f96, %f95, %f94, %f90;
	ld.shared.f32 	%f97, [%rd69+8];
	ld.shared.f32 	%f98, [%rd67+8];
	sub.f32 	%f99, %f98, %f97;
	mul.f32 	%f100, %f99, %f99;
	ld.const.f32 	%f101, [%rd86+88];
	fma.rn.f32 	%f102, %f101, %f100, %f96;
	ld.shared.f32 	%f103, [%rd69+12];
	ld.shared.f32 	%f104, [%rd67+12];
	sub.f32 	%f105, %f104, %f103;
	mul.f32 	%f106, %f105, %f105;
	ld.const.f32 	%f107, [%rd86+116];
	fma.rn.f32 	%f108, %f107, %f106, %f102;
	ld.shared.f32 	%f109, [%rd69+16];
	ld.shared.f32 	%f110, [%rd67+16];
	sub.f32 	%f111, %f110, %f109;
	mul.f32 	%f112, %f111, %f111;
	ld.const.f32 	%f113, [%rd86+144];
	fma.rn.f32 	%f142, %f113, %f112, %f108;
	add.s64 	%rd86, %rd86, 4;
	add.s32 	%r25, %r23, 1;
	add.s64 	%rd85, %rd85, 80;
	add.s32 	%r95, %r95, 1;
	setp.ne.s32	%p18, %r95, 0;
	mov.u32 	%r93, %r25;
	@%p18 bra 	BB0_24;

	neg.f32 	%f116, %f142;
	div.rn.f32 	%f117, %f116, %f32;
	mul.f32 	%f118, %f117, 0f3FB8AA3B;
	cvt.rzi.f32.f32	%f119, %f118;
	fma.rn.f32 	%f121, %f119, %f73, %f117;
	fma.rn.f32 	%f123, %f119, %f75, %f121;
	mul.f32 	%f115, %f123, 0f3FB8AA3B;
	// inline asm
	ex2.approx.ftz.f32 %f114,%f115;
	// inline asm
	add.f32 	%f124, %f119, 0f00000000;
	ex2.approx.f32 	%f125, %f124;
	mul.f32 	%f126, %f114, %f125;
	setp.lt.f32	%p19, %f117, 0fC2D20000;
	selp.f32	%f127, 0f00000000, %f126, %p19;
	setp.gt.f32	%p20, %f117, 0f42D20000;
	selp.f32	%f128, 0f7F800000, %f127, %p20;
	setp.neu.f32	%p21, %f128, 0f3F800000;
	setp.lt.f32	%p22, %f139, %f128;
	and.pred  	%p23, %p21, %p22;
	selp.f32	%f139, %f128, %f139, %p23;
	add.f32 	%f141, %f128, %f141;
	mul.lo.s64 	%rd70, %rd9, 80;
	add.s64 	%rd72, %rd68, %rd70;
	shl.b64 	%rd73, %rd11, 2;
	add.s64 	%rd74, %rd72, %rd73;
	ld.shared.f32 	%f129, [%rd74];
	fma.rn.f32 	%f140, %f128, %f129, %f140;
	setp.lt.s32	%p24, %r22, 16;
	mov.u32 	%r90, %r22;
	@%p24 bra 	BB0_23;

	add.s32 	%r91, %r91, 1;
	setp.lt.s32	%p25, %r91, 16;
	@%p25 bra 	BB0_22;

BB0_27:
	add.s16 	%rs3, %rs2, 1;
	cvt.s16.s8 	%rs8, %rs3;
	setp.lt.s16	%p26, %rs8, 4;
	mov.u16 	%rs11, %rs3;
	@%p26 bra 	BB0_16;

	add.s16 	%rs12, %rs12, 1;
	cvt.s16.s8 	%rs9, %rs12;
	setp.lt.s16	%p27, %rs9, 4;
	@%p27 bra 	BB0_15;

	shl.b32 	%r72, %r32, 10;
	add.s32 	%r75, %r34, %r72;
	mov.u32 	%r76, %tid.x;
	add.s32 	%r77, %r75, %r76;
	add.s32 	%r78, %r76, 2;
	mov.f32 	%f130, 0f3F800000;
	sub.f32 	%f131, %f130, %f139;
	mul.f32 	%f132, %f131, 0f40A00000;
	sub.f32 	%f133, %f141, %f132;
	add.s32 	%r80, %r2, 2;
	mul.wide.u32 	%rd75, %r78, 80;
	add.s64 	%rd77, %rd43, %rd75;
	mul.wide.u32 	%rd78, %r80, 4;
	add.s64 	%rd79, %rd77, %rd78;
	ld.shared.f32 	%f134, [%rd79];
	mul.f32 	%f135, %f132, %f134;
	sub.f32 	%f136, %f140, %f135;
	div.rn.f32 	%f137, %f136, %f133;
	shl.b32 	%r81, %r2, 6;
	add.s32 	%r82, %r77, %r81;
	cvta.to.global.u64 	%rd80, %rd17;
	mul.wide.u32 	%rd81, %r82, 4;
	add.s64 	%rd82, %rd80, %rd81;
	st.global.f32 	[%rd82], %f137;
	ret;
}




// ===== COMPILED SASS (sm_100) =====

	.target	sm_100

	.elftype	@"ET_EXEC"


//--------------------- .note.nv.tkinfo           --------------------------
	.section	.note.nv.tkinfo,"",@"SHT_NOTE"
	.sectionflags	@"SHF_NOTE_NV_TKINFO"
	.tkinfo
        /*0018*/ 	.word	0x00000002
        /*0030*/ 	.string	""
        /*0030*/ 	.string	"ptxas"
        /*0030*/ 	.string	"Cuda compilation tools, release 13.0, V13.0.88"
        /*0030*/ 	.string	"Build cuda_13.0.r13.0/compiler.36424714_0"
        /*0030*/ 	.string	"-arch sm_100 "



//--------------------- .note.nv.cuinfo           --------------------------
	.section	.note.nv.cuinfo,"",@"SHT_NOTE"
	.sectionflags	@"SHF_NOTE_NV_CUINFO"
        /*0018*/ 	.short	0x0002
        /*001a*/ 	.short	0x0014
        /*001c*/ 	.short	0x0082
	.zero		2


//--------------------- .nv.info                  --------------------------
	.section	.nv.info,"",@"SHT_CUDA_INFO"
	.align	4


	//----- nvinfo : EIATTR_REGCOUNT
	.align		4
        /*0000*/ 	.byte	0x04, 0x2f
        /*0002*/ 	.short	(.L_6 - .L_5)
	.align		4
.L_5:
        /*0004*/ 	.word	index@(_Z3nlmPKfPfif)
        /*0008*/ 	.word	0x00000022


	//----- nvinfo : EIATTR_FRAME_SIZE
	.align		4
.L_6:
        /*000c*/ 	.byte	0x04, 0x11
        /*000e*/ 	.short	(.L_8 - .L_7)
	.align		4
.L_7:
        /*0010*/ 	.word	index@($__internal_0_$__cuda_sm3x_div_rn_noftz_f32_slowpath)
        /*0014*/ 	.word	0x00000000


	//----- nvinfo : EIATTR_FRAME_SIZE
	.align		4
.L_8:
        /*0018*/ 	.byte	0x04, 0x11
        /*001a*/ 	.short	(.L_10 - .L_9)
	.align		4
.L_9:
        /*001c*/ 	.word	index@(_Z3nlmPKfPfif)
        /*0020*/ 	.word	0x00000000


	//----- nvinfo : EIATTR_MIN_STACK_SIZE
	.align		4
.L_10:
        /*0024*/ 	.byte	0x04, 0x12
        /*0026*/ 	.short	(.L_12 - .L_11)
	.align		4
.L_11:
        /*0028*/ 	.word	index@(_Z3nlmPKfPfif)
        /*002c*/ 	.word	0x00000000
.L_12:


//--------------------- .nv.compat                --------------------------
	.section	.nv.compat,"",@"SHT_CUDA_COMPAT_INFO"
	.align	4
        /*0000*/ 	.byte	0x02, 0x09, 0x00, 0x00, 0x02, 0x02, 0x01, 0x00, 0x02, 0x05, 0x05, 0x00, 0x03, 0x07, 0x01, 0x01
        /*0010*/ 	.byte	0x02, 0x03, 0x00, 0x00, 0x02, 0x06, 0x01, 0x00, 0x04, 0x0b, 0x08, 0x00, 0x01, 0x00, 0x00, 0x00
        /*0020*/ 	.byte	0x00, 0x00, 0x00, 0x00


//--------------------- .nv.info._Z3nlmPKfPfif    --------------------------
	.section	.nv.info._Z3nlmPKfPfif,"",@"SHT_CUDA_INFO"
	.sectionflags	@""
	.align	4


	//----- nvinfo : EIATTR_CUDA_API_VERSION
	.align		4
        /*0000*/ 	.byte	0x04, 0x37
        /*0002*/ 	.short	(.L_14 - .L_13)
.L_13:
        /*0004*/ 	.word	0x00000082


	//----- nvinfo : EIATTR_KPARAM_INFO
	.align		4
.L_14:
        /*0008*/ 	.byte	0x04, 0x17
        /*000a*/ 	.short	(.L_16 - .L_15)
.L_15:
        /*000c*/ 	.word	0x00000000
        /*0010*/ 	.short	0x0003
        /*0012*/ 	.short	0x0014
        /*0014*/ 	.byte	0x00, 0xf0, 0x11, 0x00


	//----- nvinfo : EIATTR_KPARAM_INFO
	.align		4
.L_16:
        /*0018*/ 	.byte	0x04, 0x17
        /*001a*/ 	.short	(.L_18 - .L_17)
.L_17:
        /*001c*/ 	.word	0x00000000
        /*0020*/ 	.short	0x0002
        /*0022*/ 	.short	0x0010
        /*0024*/ 	.byte	0x00, 0xf0, 0x11, 0x00


	//----- nvinfo : EIATTR_KPARAM_INFO
	.align		4
.L_18:
        /*0028*/ 	.byte	0x04, 0x17
        /*002a*/ 	.short	(.L_20 - .L_19)
.L_19:
        /*002c*/ 	.word	0x00000000
        /*0030*/ 	.short	0x0001
        /*0032*/ 	.short	0x0008
        /*0034*/ 	.byte	0x00, 0xf0, 0x21, 0x00


	//----- nvinfo : EIATTR_KPARAM_INFO
	.align		4
.L_20:
        /*0038*/ 	.byte	0x04, 0x17
        /*003a*/ 	.short	(.L_22 - .L_21)
.L_21:
        /*003c*/ 	.word	0x00000000
        /*0040*/ 	.short	0x0000
        /*0042*/ 	.short	0x0000
        /*0044*/ 	.byte	0x00, 0xf0, 0x21, 0x00


	//----- nvinfo : EIATTR_SPARSE_MMA_MASK
	.align		4
.L_22:
        /*0048*/ 	.byte	0x03, 0x50
        /*004a*/ 	.short	0x0000


	//----- nvinfo : EIATTR_MAXREG_COUNT
	.align		4
        /*004c*/ 	.byte	0x03, 0x1b
        /*004e*/ 	.short	0x00ff


	//----- nvinfo : EIATTR_NUM_BARRIERS
	.align		4
        /*0050*/ 	.byte	0x02, 0x4c
        /*0052*/ 	.byte	0x01
	.zero		1


	//----- nvinfo : EIATTR_EXTERNS
	.align		4
        /*0054*/ 	.byte	0x04, 0x0f
        /*0056*/ 	.short	(.L_24 - .L_23)


	//   ....[0]....
	.align		4
.L_23:
        /*0058*/ 	.word	index@(__assertfail)


	//----- nvinfo : EIATTR_MERCURY_ISA_VERSION
	.align		4
.L_24:
        /*005c*/ 	.byte	0x03, 0x5f
        /*005e*/ 	.short	0x0101


	//----- nvinfo : EIATTR_VRC_CTA_INIT_COUNT
	.align		4
        /*0060*/ 	.byte	0x02, 0x4a
	.zero		1
	.zero		1


	//----- nvinfo : EIATTR_SYSCALL_OFFSETS
	.align		4
        /*0064*/ 	.byte	0x04, 0x46
        /*0066*/ 	.short	(.L_26 - .L_25)


	//   ....[0]....
.L_25:
        /*0068*/ 	.word	0x00000130


	//   ....[1]....
        /*006c*/ 	.word	0x00000260


	//----- nvinfo : EIATTR_EXIT_INSTR_OFFSETS
	.align		4
.L_26:
        /*0070*/ 	.byte	0x04, 0x1c
        /*0072*/ 	.short	(.L_28 - .L_27)


	//   ....[0]....
.L_27:
        /*0074*/ 	.word	0x00003540


	//----- nvinfo : EIATTR_CRS_STACK_SIZE
	.align		4
.L_28:
        /*0078*/ 	.byte	0x04, 0x1e
        /*007a*/ 	.short	(.L_30 - .L_29)
.L_29:
        /*007c*/ 	.word	0x00000000


	//----- nvinfo : EIATTR_CBANK_PARAM_SIZE
	.align		4
.L_30:
        /*0080*/ 	.byte	0x03, 0x19
        /*0082*/ 	.short	0x0018


	//----- nvinfo : EIATTR_PARAM_CBANK
	.align		4
        /*0084*/ 	.byte	0x04, 0x0a
        /*0086*/ 	.short	(.L_32 - .L_31)
	.align		4
.L_31:
        /*0088*/ 	.word	index@(.nv.constant0._Z3nlmPKfPfif)
        /*008c*/ 	.short	0x0380
        /*008e*/ 	.short	0x0018


	//----- nvinfo : EIATTR_SW_WAR
	.align		4
.L_32:
        /*0090*/ 	.byte	0x04, 0x36
        /*0092*/ 	.short	(.L_34 - .L_33)
.L_33:
        /*0094*/ 	.word	0x00000008
.L_34:


//--------------------- .nv.callgraph             --------------------------
	.section	.nv.callgraph,"",@"SHT_CUDA_CALLGRAPH"
	.align	4
	.sectionentsize	8
	.align		4
        /*0000*/ 	.word	0x00000000
	.align		4
        /*0004*/ 	.word	0xffffffff
	.align		4
        /*0008*/ 	.word	index@(_Z3nlmPKfPfif)
	.align		4
        /*000c*/ 	.word	index@(__assertfail)
	.align		4
        /*0010*/ 	.word	0x00000000
	.align		4
        /*0014*/ 	.word	0xfffffffe
	.align		4
        /*0018*/ 	.word	0x00000000
	.align		4
        /*001c*/ 	.word	0xfffffffd
	.align		4
        /*0020*/ 	.word	0x00000000
	.align		4
        /*0024*/ 	.word	0xfffffffc


//--------------------- .nv.constant4             --------------------------
	.section	.nv.constant4,"a",@progbits
	.align	8
	.align		8
.nv.constant4:
        /*0000*/ 	.dword	__assertfail
	.align		8
        /*0008*/ 	.dword	__T20
	.align		8
        /*0010*/ 	.dword	$str
	.align		8
        /*0018*/ 	.dword	$str1
	.align		8
        /*0020*/ 	.dword	$str2


//--------------------- .nv.constant3             --------------------------
	.section	.nv.constant3,"a",@progbits
	.align	4
.nv.constant3:
	.type		gaussDistW,@object
	.size		gaussDistW,(.L_0 - gaussDistW)
gaussDistW:
	.zero		196
.L_0:


//--------------------- .text._Z3nlmPKfPfif       --------------------------
	.section	.text._Z3nlmPKfPfif,"ax",@progbits
	.align	128
        .global         _Z3nlmPKfPfif
        .type           _Z3nlmPKfPfif,@function
        .size           _Z3nlmPKfPfif,(.L_x_39 - _Z3nlmPKfPfif)
        .other          _Z3nlmPKfPfif,@"STO_CUDA_ENTRY STV_DEFAULT"
_Z3nlmPKfPfif:
.text._Z3nlmPKfPfif:
[----:B------:R-:W0:Y:S01]  /*0000*/  LDC R1, c[0x0][0x37c] ;  /* 0x0000df00ff017b82 */ /* 0x000e220000000800 */
[----:B------:R-:W1:Y:S02]  /*0010*/  LDCU UR4, c[0x0][0x370] ;  /* 0x00006e00ff0477ac */ /* 0x000e640008000800 */
[----:B-1----:R-:W-:-:S09]  /*0020*/  UISETP.NE.AND UP0, UPT, UR4, 0x4, UPT ;  /* 0x000000040400788c */ /* 0x002fd2000bf05270 */
[----:B------:R-:W-:Y:S05]  /*0030*/  BRA.U !UP0, `(.L_x_0) ;  /* 0x0000000108407547 */ /* 0x000fea000b800000 */
[----:B------:R-:W-:Y:S01]  /*0040*/  MOV R0, 0x0 ;  /* 0x0000000000007802 */ /* 0x000fe20000000f00 */
[----:B------:R-:W1:Y:S01]  /*0050*/  LDCU.64 UR4, c[0x4][0x10] ;  /* 0x01000200ff0477ac */ /* 0x000e620008000a00 */
[----:B------:R-:W-:Y:S02]  /*0060*/  HFMA2 R8, -RZ, RZ, 0, 5.543231964111328125e-06 ;  /* 0x0000005dff087431 */ /* 0x000fe400000001ff */
[----:B------:R-:W-:Y:S01]  /*0070*/  IMAD.MOV.U32 R12, RZ, RZ, 0x1 ;  /* 0x00000001ff0c7424 */ /* 0x000fe200078e00ff */
[----:B------:R2:W3:Y:S01]  /*0080*/  LDC.64 R2, c[0x4][R0] ;  /* 0x0100000000027b82 */ /* 0x0004e20000000a00 */
[----:B------:R-:W4:Y:S01]  /*0090*/  LDCU.64 UR6, c[0x4][0x18] ;  /* 0x01000300ff0677ac */ /* 0x000f220008000a00 */
[----:B------:R-:W-:Y:S01]  /*00a0*/  MOV R13, RZ ;  /* 0x000000ff000d7202 */ /* 0x000fe20000000f00 */
[----:B------:R-:W5:Y:S01]  /*00b0*/  LDCU.64 UR8, c[0x4][0x8] ;  /* 0x01000100ff0877ac */ /* 0x000f620008000a00 */
[----:B-1----:R-:W-:Y:S02]  /*00c0*/  MOV R4, UR4 ;  /* 0x0000000400047c02 */ /* 0x002fe40008000f00 */
[----:B------:R-:W-:-:S02]  /*00d0*/  MOV R5, UR5 ;  /* 0x0000000500057c02 */ /* 0x000fc40008000f00 */
[----:B----4-:R-:W-:Y:S01]  /*00e0*/  MOV R6, UR6 ;  /* 0x0000000600067c02 */ /* 0x010fe20008000f00 */
[----:B------:R-:W-:Y:S01]  /*00f0*/  IMAD.U32 R7, RZ, RZ, UR7 ;  /* 0x00000007ff077e24 */ /* 0x000fe2000f8e00ff */
[----:B-----5:R-:W-:Y:S02]  /*0100*/  MOV R10, UR8 ;  /* 0x00000008000a7c02 */ /* 0x020fe40008000f00 */
[----:B--2---:R-:W-:-:S07]  /*0110*/  MOV R11, UR9 ;  /* 0x00000009000b7c02 */ /* 0x004fce0008000f00 */
[----:B------:R-:W-:-:S07]  /*0120*/  LEPC R20, `(.L_x_0) ;  /* 0x000000001014794e */ /* 0x000fce0000000000 */
[----:B0--3--:R-:W-:Y:S05]  /*0130*/  CALL.ABS.NOINC R2 ;  /* 0x0000000002007343 */ /* 0x009fea0003c00000 */
.L_x_0:
[----:B------:R-:W1:Y:S02]  /*0140*/  LDCU UR4, c[0x0][0x360] ;  /* 0x00006c00ff0477ac */ /* 0x000e640008000800 */
[----:B-1----:R-:W-:-:S09]  /*0150*/  UISETP.NE.AND UP0, UPT, UR4, 0x10, UPT ;  /* 0x000000100400788c */ /* 0x002fd2000bf05270 */
[----:B------:R-:W-:Y:S05]  /*0160*/  BRA.U !UP0, `(.L_x_1) ;  /* 0x0000000108407547 */ /* 0x000fea000b800000 */
[----:B------:R-:W-:Y:S01]  /*0170*/  MOV R0, 0x0 ;  /* 0x0000000000007802 */ /* 0x000fe20000000f00 */
[----:B------:R-:W1:Y:S01]  /*0180*/  LDCU.64 UR4, c[0x4][0x20] ;  /* 0x01000400ff0477ac */ /* 0x000e620008000a00 */
[----:B------:R-:W-:Y:S02]  /*0190*/  HFMA2 R12, -RZ, RZ, 0, 5.9604644775390625e-08 ;  /* 0x00000001ff0c7431 */ /* 0x000fe400000001ff */
[----:B------:R-:W-:Y:S01]  /*01a0*/  IMAD.MOV.U32 R8, RZ, RZ, 0x5e ;  /* 0x0000005eff087424 */ /* 0x000fe200078e00ff */
[----:B------:R2:W3:Y:S01]  /*01b0*/  LDC.64 R2, c[0x4][R0] ;  /* 0x0100000000027b82 */ /* 0x0004e20000000a00 */
[----:B------:R-:W4:Y:S01]  /*01c0*/  LDCU.64 UR6, c[0x4][0x18] ;  /* 0x01000300ff0677ac */ /* 0x000f220008000a00 */
[----:B------:R-:W-:Y:S01]  /*01d0*/  MOV R13, RZ ;  /* 0x000000ff000d7202 */ /* 0x000fe20000000f00 */
[----:B------:R-:W5:Y:S01]  /*01e0*/  LDCU.64 UR8, c[0x4][0x8] ;  /* 0x01000100ff0877ac */ /* 0x000f620008000a00 */
[----:B-1----:R-:W-:Y:S02]  /*01f0*/  MOV R4, UR4 ;  /* 0x0000000400047c02 */ /* 0x002fe40008000f00 */
[----:B------:R-:W-:Y:S01]  /*0200*/  MOV R5, UR5 ;  /* 0x0000000500057c02 */ /* 0x000fe20008000f00 */
[----:B----4-:R-:W-:Y:S01]  /*0210*/  IMAD.U32 R6, RZ, RZ, UR6 ;  /* 0x00000006ff067e24 */ /* 0x010fe2000f8e00ff */
[----:B------:R-:W-:-:S02]  /*0220*/  MOV R7, UR7 ;  /* 0x0000000700077c02 */ /* 0x000fc40008000f00 */
[----:B-----5:R-:W-:Y:S02]  /*0230*/  MOV R10, UR8 ;  /* 0x00000008000a7c02 */ /* 0x020fe40008000f00 */
[----:B--2---:R-:W-:-:S07]  /*0240*/  MOV R11, UR9 ;  /* 0x00000009000b7c02 */ /* 0x004fce0008000f00 */
[----:B------:R-:W-:-:S07]  /*0250*/  LEPC R20, `(.L_x_1) ;  /* 0x000000001014794e */ /* 0x000fce0000000000 */
[----:B0--3--:R-:W-:Y:S05]  /*0260*/  CALL.ABS.NOINC R2 ;  /* 0x0000000002007343 */ /* 0x009fea0003c00000 */
.L_x_1:
[----:B------:R-:W1:Y:S01]  /*0270*/  S2R R4, SR_TID.Y ;  /* 0x0000000000047919 */ /* 0x000e620000002200 */
[----:B------:R-:W2:Y:S01]  /*0280*/  LDC.64 R12, c[0x0][0x358] ;  /* 0x0000d600ff0c7b82 */ /* 0x000ea20000000a00 */
[----:B------:R-:W-:Y:S01]  /*0290*/  BSSY.RECONVERGENT B0, `(.L_x_2) ;  /* 0x000005a000007945 */ /* 0x000fe20003800200 */
[----:B------:R-:W-:Y:S01]  /*02a0*/  PLOP3.LUT P0, PT, PT, PT, PT, 0x80, 0x8 ;  /* 0x000000000008781c */ /* 0x000fe20003f0f070 */
[----:B------:R-:W1:Y:S01]  /*02b0*/  S2R R15, SR_TID.X ;  /* 0x00000000000f7919 */ /* 0x000e620000002100 */
[----:B------:R-:W3:Y:S01]  /*02c0*/  S2R R10, SR_CTAID.X ;  /* 0x00000000000a7919 */ /* 0x000ee20000002500 */
[----:B------:R-:W4:Y:S01]  /*02d0*/  S2R R5, SR_CTAID.Y ;  /* 0x0000000000057919 */ /* 0x000f220000002600 */
[----:B-1----:R-:W-:-:S04]  /*02e0*/  LEA R3, R4, R15, 0x4 ;  /* 0x0000000f04037211 */ /* 0x002fc800078e20ff */
[----:B------:R-:W-:Y:S01]  /*02f0*/  IADD3 R0, PT, PT, -R3, 0x190, RZ ;  /* 0x0000019003007810 */ /* 0x000fe20007ffe1ff */
[----:B---3--:R-:W-:-:S03]  /*0300*/  IMAD.SHL.U32 R2, R10, 0x10, RZ ;  /* 0x000000100a027824 */ /* 0x008fc600078e00ff */
[----:B------:R-:W-:Y:S01]  /*0310*/  ISETP.GT.AND P1, PT, R0, 0x300, PT ;  /* 0x000003000000780c */ /* 0x000fe20003f24270 */
[----:B----4-:R-:W-:-:S12]  /*0320*/  IMAD R0, R5, 0x440, R2 ;  /* 0x0000044005007824 */ /* 0x010fd800078e0202 */
[----:B--2---:R-:W-:Y:S05]  /*0330*/  @!P1 BRA `(.L_x_3) ;  /* 0x00000004003c9947 */ /* 0x004fea0003800000 */
[----:B------:R-:W-:-:S13]  /*0340*/  PLOP3.LUT P0, PT, PT, PT, PT, 0x8, 0x80 ;  /* 0x000000000080781c */ /* 0x000fda0003f0e170 */
.L_x_4:
[C---:B------:R-:W-:Y:S01]  /*0350*/  ISETP.GT.AND P1, PT, R3.reuse, 0x18f, PT ;  /* 0x0000018f0300780c */ /* 0x040fe20003f24270 */
[C---:B------:R-:W-:Y:S01]  /*0360*/  VIADD R22, R3.reuse, 0x300 ;  /* 0x0000030003167836 */ /* 0x040fe20000000000 */
[C---:B-1----:R-:W-:Y:S02]  /*0370*/  IADD3 R21, PT, PT, R3.reuse, 0x100, RZ ;  /* 0x0000010003157810 */ /* 0x042fe40007ffe0ff */
[----:B------:R-:W-:Y:S02]  /*0380*/  IADD3 R23, PT, PT, R3, 0x200, RZ ;  /* 0x0000020003177810 */ /* 0x000fe40007ffe0ff */
[----:B------:R-:W-:Y:S02]  /*0390*/  ISETP.GT.AND P2, PT, R21, 0x18f, PT ;  /* 0x0000018f1500780c */ /* 0x000fe40003f44270 */
[----:B------:R-:W-:Y:S02]  /*03a0*/  ISETP.GT.AND P3, PT, R23, 0x18f, PT ;  /* 0x0000018f1700780c */ /* 0x000fe40003f64270 */
[----:B------:R-:W-:-:S03]  /*03b0*/  ISETP.GT.AND P4, PT, R22, 0x18f, PT ;  /* 0x0000018f1600780c */ /* 0x000fc60003f84270 */
[----:B------:R-:W1:Y:S01]  /*03c0*/  @!P1 S2R R19, SR_CgaCtaId ;  /* 0x0000000000139919 */ /* 0x000e620000008800 */
[----:B------:R-:W-:Y:S01]  /*03d0*/  @!P1 IMAD.HI R18, R3, 0x66666667, RZ ;  /* 0x6666666703129827 */ /* 0x000fe200078e02ff */
[----:B------:R-:W2:Y:S01]  /*03e0*/  @!P1 LDC.64 R16, c[0x0][0x380] ;  /* 0x0000e000ff109b82 */ /* 0x000ea20000000a00 */
[----:B------:R-:W-:Y:S02]  /*03f0*/  @!P1 MOV R6, 0x400 ;  /* 0x0000040000069802 */ /* 0x000fe40000000f00 */
[----:B------:R-:W-:Y:S01]  /*0400*/  @!P1 R2UR UR4, R12 ;  /* 0x000000000c0492ca */ /* 0x000fe200000e0000 */
[----:B------:R-:W3:Y:S01]  /*0410*/  @!P2 S2R R25, SR_CgaCtaId ;  /* 0x000000000019a919 */ /* 0x000ee20000008800 */
[----:B------:R-:W-:Y:S01]  /*0420*/  @!P1 SHF.R.U32.HI R7, RZ, 0x1f, R18 ;  /* 0x0000001fff079819 */ /* 0x000fe20000011612 */
[----:B------:R-:W-:Y:S01]  /*0430*/  @!P2 IMAD.HI R14, R21, 0x66666667, RZ ;  /* 0x66666667150ea827 */ /* 0x000fe200078e02ff */
[----:B------:R-:W-:Y:S02]  /*0440*/  @!P1 R2UR UR5, R13 ;  /* 0x000000000d0592ca */ /* 0x000fe400000e0000 */
[----:B------:R-:W-:Y:S01]  /*0450*/  @!P1 LEA.HI.SX32 R18, R18, R7, 0x1d ;  /* 0x0000000712129211 */ /* 0x000fe200078feaff */
[----:B------:R-:W4:Y:S01]  /*0460*/  @!P3 S2R R24, SR_CgaCtaId ;  /* 0x000000000018b919 */ /* 0x000f220000008800 */
[----:B------:R-:W-:Y:S01]  /*0470*/  @!P3 IMAD.HI R20, R23, 0x66666667, RZ ;  /* 0x666666671714b827 */ /* 0x000fe200078e02ff */
[----:B------:R-:W-:-:S02]  /*0480*/  @!P2 R2UR UR6, R12 ;  /* 0x000000000c06a2ca */ /* 0x000fc400000e0000 */
[----:B------:R-:W-:Y:S01]  /*0490*/  @!P2 R2UR UR7, R13 ;  /* 0x000000000d07a2ca */ /* 0x000fe200000e0000 */
[----:B------:R-:W-:-:S05]  /*04a0*/  @!P1 IMAD R11, R18, -0x14, R3 ;  /* 0xffffffec120b9824 */ /* 0x000fca00078e0203 */
[----:B------:R-:W-:-:S05]  /*04b0*/  @!P1 IADD3 R9, PT, PT, R0, R11, RZ ;  /* 0x0000000b00099210 */ /* 0x000fca0007ffe0ff */
[----:B------:R-:W-:Y:S01]  /*04c0*/  @!P1 IMAD R9, R18, 0x44, R9 ;  /* 0x0000004412099824 */ /* 0x000fe200078e0209 */
[----:B------:R-:W5:Y:S03]  /*04d0*/  @!P4 S2R R26, SR_CgaCtaId ;  /* 0x00000000001ac919 */ /* 0x000f660000008800 */
[----:B--2---:R-:W-:Y:S01]  /*04e0*/  @!P1 IMAD.WIDE R16, R9, 0x4, R16 ;  /* 0x0000000409109825 */ /* 0x004fe200078e0210 */
[----:B-1----:R-:W-:Y:S02]  /*04f0*/  @!P1 LEA R8, R19, R6, 0x18 ;  /* 0x0000000613089211 */ /* 0x002fe400078ec0ff */
[----:B------:R-:W1:Y:S01]  /*0500*/  @!P2 LDC.64 R6, c[0x0][0x380] ;  /* 0x0000e000ff06ab82 */ /* 0x000e620000000a00 */
[----:B------:R-:W-:Y:S02]  /*0510*/  @!P2 SHF.R.U32.HI R19, RZ, 0x1f, R14 ;  /* 0x0000001fff13a819 */ /* 0x000fe4000001160e */
[----:B------:R-:W-:-:S02]  /*0520*/  @!P1 IMAD R11, R11, 0x50, R8 ;  /* 0x000000500b0b9824 */ /* 0x000fc400078e0208 */
[----:B------:R-:W-:-:S03]  /*0530*/  @!P2 LEA.HI.SX32 R14, R14, R19, 0x1d ;  /* 0x000000130e0ea211 */ /* 0x000fc600078feaff */
[----:B------:R-:W2:Y:S02]  /*0540*/  @!P3 LDC.64 R8, c[0x0][0x380] ;  /* 0x0000e000ff08bb82 */ /* 0x000ea40000000a00 */
[----:B------:R-:W-:Y:S01]  /*0550*/  @!P2 IMAD R19, R14, -0x14, R21 ;  /* 0xffffffec0e13a824 */ /* 0x000fe200078e0215 */
[----:B------:R-:W-:Y:S01]  /*0560*/  @!P3 SHF.R.U32.HI R21, RZ, 0x1f, R20 ;  /* 0x0000001fff15b819 */ /* 0x000fe20000011614 */
[----:B------:R-:W-:-:S03]  /*0570*/  @!P4 IMAD.HI R29, R22, 0x66666667, RZ ;  /* 0x66666667161dc827 */ /* 0x000fc600078e02ff */
[----:B------:R-:W-:Y:S02]  /*0580*/  @!P2 IADD3 R27, PT, PT, R0, R19, RZ ;  /* 0x00000013001ba210 */ /* 0x000fe40007ffe0ff */
[----:B------:R-:W-:Y:S02]  /*0590*/  @!P3 LEA.HI.SX32 R20, R20, R21, 0x1d ;  /* 0x000000151414b211 */ /* 0x000fe400078feaff */
[----:B------:R0:W5:Y:S01]  /*05a0*/  @!P1 LDG.E R21, desc[UR4][R16.64] ;  /* 0x0000000410159981 */ /* 0x000162000c1e1900 */
[----:B------:R-:W-:Y:S01]  /*05b0*/  @!P2 IMAD R27, R14, 0x44, R27 ;  /* 0x000000440e1ba824 */ /* 0x000fe200078e021b */
[----:B------:R-:W-:Y:S01]  /*05c0*/  @!P2 MOV R28, 0x400 ;  /* 0x00000400001ca802 */ /* 0x000fe20000000f00 */
[----:B------:R-:W-:Y:S02]  /*05d0*/  @!P3 IMAD R23, R20, -0x14, R23 ;  /* 0xffffffec1417b824 */ /* 0x000fe400078e0217 */
[----:B-1----:R-:W-:Y:S01]  /*05e0*/  @!P2 IMAD.WIDE R6, R27, 0x4, R6 ;  /* 0x000000041b06a825 */ /* 0x002fe200078e0206 */
[----:B---3--:R-:W-:-:S02]  /*05f0*/  @!P2 LEA R28, R25, R28, 0x18 ;  /* 0x0000001c191ca211 */ /* 0x008fc400078ec0ff */
[----:B------:R-:W-:Y:S02]  /*0600*/  @!P3 IADD3 R27, PT, PT, R0, R23, RZ ;  /* 0x00000017001bb210 */ /* 0x000fe40007ffe0ff */
[----:B0-----:R-:W-:Y:S01]  /*0610*/  @!P4 SHF.R.U32.HI R16, RZ, 0x1f, R29 ;  /* 0x0000001fff10c819 */ /* 0x001fe2000001161d */
[----:B------:R0:W3:Y:S01]  /*0620*/  @!P2 LDG.E R6, desc[UR6][R6.64] ;  /* 0x000000060606a981 */ /* 0x0000e2000c1e1900 */
[----:B------:R-:W-:Y:S01]  /*0630*/  @!P3 R2UR UR4, R12 ;  /* 0x000000000c04b2ca */ /* 0x000fe200000e0000 */
[----:B------:R-:W-:Y:S01]  /*0640*/  @!P3 IMAD R27, R20, 0x44, R27 ;  /* 0x00000044141bb824 */ /* 0x000fe200078e021b */
[----:B------:R-:W-:Y:S02]  /*0650*/  @!P4 LEA.HI.SX32 R25, R29, R16, 0x1d ;  /* 0x000000101d19c211 */ /* 0x000fe400078feaff */
[----:B------:R-:W1:Y:S01]  /*0660*/  @!P4 LDC.64 R16, c[0x0][0x380] ;  /* 0x0000e000ff10cb82 */ /* 0x000e620000000a00 */
[----:B------:R-:W-:Y:S01]  /*0670*/  @!P3 R2UR UR5, R13 ;  /* 0x000000000d05b2ca */ /* 0x000fe200000e0000 */
[----:B--2---:R-:W-:Y:S01]  /*0680*/  @!P3 IMAD.WIDE R8, R27, 0x4, R8 ;  /* 0x000000041b08b825 */ /* 0x004fe200078e0208 */
[----:B0-----:R-:W-:-:S04]  /*0690*/  @!P3 MOV R7, 0x400 ;  /* 0x000004000007b802 */ /* 0x001fc80000000f00 */
[----:B----4-:R-:W-:Y:S01]  /*06a0*/  @!P3 LEA R24, R24, R7, 0x18 ;  /* 0x000000071818b211 */ /* 0x010fe200078ec0ff */
[----:B------:R-:W-:Y:S01]  /*06b0*/  @!P4 IMAD R7, R25, -0x14, R22 ;  /* 0xffffffec1907c824 */ /* 0x000fe200078e0216 */
[----:B------:R-:W-:-:S05]  /*06c0*/  @!P4 MOV R27, 0x400 ;  /* 0x00000400001bc802 */ /* 0x000fca0000000f00 */
[----:B------:R-:W2:Y:S01]  /*06d0*/  @!P3 LDG.E R8, desc[UR4][R8.64] ;  /* 0x000000040808b981 */ /* 0x000ea2000c1e1900 */
[----:B------:R-:W-:Y:S02]  /*06e0*/  @!P4 IADD3 R22, PT, PT, R0, R7, RZ ;  /* 0x000000070016c210 */ /* 0x000fe40007ffe0ff */
[----:B------:R-:W-:Y:S02]  /*06f0*/  @!P4 R2UR UR4, R12 ;  /* 0x000000000c04c2ca */ /* 0x000fe400000e0000 */
[----:B------:R-:W-:Y:S02]  /*0700*/  @!P4 R2UR UR5, R13 ;  /* 0x000000000d05c2ca */ /* 0x000fe400000e0000 */
[----:B-----5:R-:W-:Y:S01]  /*0710*/  @!P4 LEA R26, R26, R27, 0x18 ;  /* 0x0000001b1a1ac211 */ /* 0x020fe200078ec0ff */
[----:B------:R-:W-:-:S04]  /*0720*/  @!P4 IMAD R27, R25, 0x44, R22 ;  /* 0x00000044191bc824 */ /* 0x000fc800078e0216 */
[----:B-1----:R-:W-:-:S06]  /*0730*/  @!P4 IMAD.WIDE R16, R27, 0x4, R16 ;  /* 0x000000041b10c825 */ /* 0x002fcc00078e0210 */
[----:B------:R-:W4:Y:S01]  /*0740*/  @!P4 LDG.E R16, desc[UR4][R16.64] ;  /* 0x000000041010c981 */ /* 0x000f22000c1e1900 */
[----:B------:R-:W-:Y:S02]  /*0750*/  @!P2 IMAD R19, R19, 0x50, R28 ;  /* 0x000000501313a824 */ /* 0x000fe400078e021c */
[----:B------:R-:W-:Y:S02]  /*0760*/  @!P3 IMAD R23, R23, 0x50, R24 ;  /* 0x000000501717b824 */ /* 0x000fe400078e0218 */
[----:B------:R-:W-:Y:S01]  /*0770*/  @!P4 IMAD R22, R7, 0x50, R26 ;  /* 0x000000500716c824 */ /* 0x000fe200078e021a */
[----:B------:R-:W-:Y:S01]  /*0780*/  @!P2 LEA R19, R14, R19, 0x2 ;  /* 0x000000130e13a211 */ /* 0x000fe200078e10ff */
[----:B------:R-:W-:Y:S01]  /*0790*/  @!P1 IMAD R18, R18, 0x4, R11 ;  /* 0x0000000412129824 */ /* 0x000fe200078e020b */
[----:B------:R-:W-:Y:S01]  /*07a0*/  @!P3 LEA R23, R20, R23, 0x2 ;  /* 0x000000171417b211 */ /* 0x000fe200078e10ff */
[----:B------:R-:W-:Y:S01]  /*07b0*/  VIADD R3, R3, 0x400 ;  /* 0x0000040003037836 */ /* 0x000fe20000000000 */
[----:B------:R-:W-:-:S02]  /*07c0*/  @!P4 LEA R25, R25, R22, 0x2 ;  /* 0x000000161919c211 */ /* 0x000fc400078e10ff */
[----:B------:R1:W-:Y:S02]  /*07d0*/  @!P1 STS [R18], R21 ;  /* 0x0000001512009388 */ /* 0x0003e40000000800 */
[----:B------:R-:W-:Y:S02]  /*07e0*/  ISETP.GE.AND P1, PT, R3, -0x170, PT ;  /* 0xfffffe900300780c */ /* 0x000fe40003f26270 */
[----:B---3--:R1:W-:Y:S04]  /*07f0*/  @!P2 STS [R19], R6 ;  /* 0x000000061300a388 */ /* 0x0083e80000000800 */
[----:B--2---:R1:W-:Y:S04]  /*0800*/  @!P3 STS [R23], R8 ;  /* 0x000000081700b388 */ /* 0x0043e80000000800 */
[----:B----4-:R1:W-:Y:S03]  /*0810*/  @!P4 STS [R25], R16 ;  /* 0x000000101900c388 */ /* 0x0103e60000000800 */
[----:B------:R-:W-:Y:S05]  /*0820*/  @!P1 BRA `(.L_x_4) ;  /* 0xfffffff800c89947 */ /* 0x000fea000383ffff */
.L_x_3:
[----:B------:R-:W-:Y:S05]  /*0830*/  BSYNC.RECONVERGENT B0 ;  /* 0x0000000000007941 */ /* 0x000fea0003800200 */
.L_x_2:
[----:B-1----:R-:W-:Y:S01]  /*0840*/  IADD3 R6, PT, PT, -R3, 0x190, RZ ;  /* 0x0000019003067810 */ /* 0x002fe20007ffe1ff */
[----:B------:R-:W-:Y:S03]  /*0850*/  BSSY.RECONVERGENT B0, `(.L_x_5) ;  /* 0x000002a000007945 */ /* 0x000fe60003800200 */
[----:B------:R-:W-:-:S13]  /*0860*/  ISETP.GT.AND P1, PT, R6, 0x100, PT ;  /* 0x000001000600780c */ /* 0x000fda0003f24270 */
[----:B------:R-:W-:Y:S05]  /*0870*/  @!P1 BRA `(.L_x_6) ;  /* 0x00000000009c9947 */ /* 0x000fea0003800000 */
[C---:B------:R-:W-:Y:S02]  /*0880*/  IADD3 R11, PT, PT, R3.reuse, 0x100, RZ ;  /* 0x00000100030b7810 */ /* 0x040fe40007ffe0ff */
[----:B------:R-:W-:Y:S02]  /*0890*/  ISETP.GT.AND P0, PT, R3, 0x18f, PT ;  /* 0x0000018f0300780c */ /* 0x000fe40003f04270 */
[----:B------:R-:W-:-:S11]  /*08a0*/  ISETP.GT.AND P1, PT, R11, 0x18f, PT ;  /* 0x0000018f0b00780c */ /* 0x000fd60003f24270 */
[----:B------:R-:W-:Y:S01]  /*08b0*/  @!P0 IMAD.HI R14, R3, 0x66666667, RZ ;  /* 0x66666667030e8827 */ /* 0x000fe200078e02ff */
[----:B------:R-:W1:Y:S01]  /*08c0*/  @!P0 LDC.64 R8, c[0x0][0x380] ;  /* 0x0000e000ff088b82 */ /* 0x000e620000000a00 */
[----:B------:R-:W-:Y:S02]  /*08d0*/  @!P0 R2UR UR4, R12 ;  /* 0x000000000c0482ca */ /* 0x000fe400000e0000 */
[----:B------:R-:W-:Y:S01]  /*08e0*/  @!P1 IMAD.HI R16, R11, 0x66666667, RZ ;  /* 0x666666670b109827 */ /* 0x000fe200078e02ff */
[----:B------:R-:W-:Y:S02]  /*08f0*/  @!P0 SHF.R.U32.HI R17, RZ, 0x1f, R14 ;  /* 0x0000001fff118819 */ /* 0x000fe4000001160e */
[----:B------:R-:W-:Y:S02]  /*0900*/  @!P0 R2UR UR5, R13 ;  /* 0x000000000d0582ca */ /* 0x000fe400000e0000 */
[----:B------:R-:W2:Y:S01]  /*0910*/  @!P1 LDC.64 R6, c[0x0][0x380] ;  /* 0x0000e000ff069b82 */ /* 0x000ea20000000a00 */
[----:B------:R-:W-:-:S02]  /*0920*/  @!P1 SHF.R.U32.HI R19, RZ, 0x1f, R16 ;  /* 0x0000001fff139819 */ /* 0x000fc40000011610 */
[----:B------:R-:W-:Y:S02]  /*0930*/  @!P0 LEA.HI.SX32 R14, R14, R17, 0x1d ;  /* 0x000000110e0e8211 */ /* 0x000fe400078feaff */
[----:B------:R-:W-:Y:S02]  /*0940*/  @!P1 LEA.HI.SX32 R16, R16, R19, 0x1d ;  /* 0x0000001310109211 */ /* 0x000fe400078feaff */
[----:B------:R-:W-:Y:S01]  /*0950*/  @!P1 R2UR UR6, R12 ;  /* 0x000000000c0692ca */ /* 0x000fe200000e0000 */
[----:B------:R-:W-:Y:S01]  /*0960*/  @!P0 IMAD R3, R14, -0x14, R3 ;  /* 0xffffffec0e038824 */ /* 0x000fe200078e0203 */
[----:B------:R-:W-:Y:S01]  /*0970*/  @!P1 R2UR UR7, R13 ;  /* 0x000000000d0792ca */ /* 0x000fe200000e0000 */
[----:B------:R-:W-:-:S03]  /*0980*/  @!P1 IMAD R19, R16, -0x14, R11 ;  /* 0xffffffec10139824 */ /* 0x000fc600078e020b */
[C---:B------:R-:W-:Y:S02]  /*0990*/  @!P0 IADD3 R17, PT, PT, R0.reuse, R3, RZ ;  /* 0x0000000300118210 */ /* 0x040fe40007ffe0ff */
[----:B------:R-:W-:-:S03]  /*09a0*/  @!P1 IADD3 R21, PT, PT, R0, R19, RZ ;  /* 0x0000001300159210 */ /* 0x000fc60007ffe0ff */
[----:B------:R-:W-:Y:S02]  /*09b0*/  @!P0 IMAD R17, R14, 0x44, R17 ;  /* 0x000000440e118824 */ /* 0x000fe400078e0211 */
[----:B------:R-:W-:Y:S02]  /*09c0*/  @!P1 IMAD R21, R16, 0x44, R21 ;  /* 0x0000004410159824 */ /* 0x000fe400078e0215 */
[----:B-1----:R-:W-:-:S04]  /*09d0*/  @!P0 IMAD.WIDE R8, R17, 0x4, R8 ;  /* 0x0000000411088825 */ /* 0x002fc800078e0208 */
[----:B--2---:R-:W-:Y:S02]  /*09e0*/  @!P1 IMAD.WIDE R6, R21, 0x4, R6 ;  /* 0x0000000415069825 */ /* 0x004fe400078e0206 */
[----:B------:R-:W2:Y:S04]  /*09f0*/  @!P0 LDG.E R8, desc[UR4][R8.64] ;  /* 0x0000000408088981 */ /* 0x000ea8000c1e1900 */
[----:B------:R-:W3:Y:S01]  /*0a00*/  @!P1 LDG.E R6, desc[UR6][R6.64] ;  /* 0x0000000606069981 */ /* 0x000ee2000c1e1900 */
[----:B------:R-:W-:Y:S02]  /*0a10*/  @!P0 MOV R17, 0x400 ;  /* 0x0000040000118802 */ /* 0x000fe40000000f00 */
[----:B------:R-:W-:Y:S01]  /*0a20*/  @!P1 MOV R20, 0x400 ;  /* 0x0000040000149802 */ /* 0x000fe20000000f00 */
[----:B------:R-:W1:Y:S01]  /*0a30*/  @!P0 S2R R18, SR_CgaCtaId ;  /* 0x0000000000128919 */ /* 0x000e620000008800 */
[----:B------:R-:W4:Y:S01]  /*0a40*/  @!P1 S2R R21, SR_CgaCtaId ;  /* 0x0000000000159919 */ /* 0x000f220000008800 */
[----:B-1----:R-:W-:-:S02]  /*0a50*/  @!P0 LEA R18, R18, R17, 0x18 ;  /* 0x0000001112128211 */ /* 0x002fc400078ec0ff */
[----:B----4-:R-:W-:-:S03]  /*0a60*/  @!P1 LEA R20, R21, R20, 0x18 ;  /* 0x0000001415149211 */ /* 0x010fc600078ec0ff */
[----:B------:R-:W-:Y:S02]  /*0a70*/  @!P0 IMAD R3, R3, 0x50, R18 ;  /* 0x0000005003038824 */ /* 0x000fe400078e0212 */
[----:B------:R-:W-:Y:S02]  /*0a80*/  @!P1 IMAD R19, R19, 0x50, R20 ;  /* 0x0000005013139824 */ /* 0x000fe400078e0214 */
[----:B------:R-:W-:Y:S01]  /*0a90*/  @!P0 IMAD R17, R14, 0x4, R3 ;  /* 0x000000040e118824 */ /* 0x000fe200078e0203 */
[----:B------:R-:W-:Y:S02]  /*0aa0*/  IADD3 R3, PT, PT, R11, 0x100, RZ ;  /* 0x000001000b037810 */ /* 0x000fe40007ffe0ff */
[----:B------:R-:W-:Y:S02]  /*0ab0*/  @!P1 LEA R19, R16, R19, 0x2 ;  /* 0x0000001310139211 */ /* 0x000fe400078e10ff */
[----:B--2---:R1:W-:Y:S01]  /*0ac0*/  @!P0 STS [R17], R8 ;  /* 0x0000000811008388 */ /* 0x0043e20000000800 */
[----:B------:R-:W-:-:S03]  /*0ad0*/  PLOP3.LUT P0, PT, PT, PT, PT, 0x8, 0x80 ;  /* 0x000000000080781c */ /* 0x000fc60003f0e170 */
[----:B---3--:R1:W-:Y:S10]  /*0ae0*/  @!P1 STS [R19], R6 ;  /* 0x0000000613009388 */ /* 0x0083f40000000800 */
.L_x_6:
[----:B------:R-:W-:Y:S05]  /*0af0*/  BSYNC.RECONVERGENT B0 ;  /* 0x0000000000007941 */ /* 0x000fea0003800200 */
.L_x_5:
[----:B------:R-:W-:-:S04]  /*0b00*/  ISETP.LT.OR P0, PT, R3, 0x190, P0 ;  /* 0x000001900300780c */ /* 0x000fc80000701670 */
[----:B------:R-:W-:-:S13]  /*0b10*/  ISETP.GT.OR P0, PT, R3, 0x18f, !P0 ;  /* 0x0000018f0300780c */ /* 0x000fda0004704670 */
[----:B-1----:R-:W-:Y:S01]  /*0b20*/  @!P0 IMAD.HI R8, R3, 0x66666667, RZ ;  /* 0x6666666703088827 */ /* 0x002fe200078e02ff */
[----:B------:R-:W1:Y:S01]  /*0b30*/  @!P0 LDC.64 R6, c[0x0][0x380] ;  /* 0x0000e000ff068b82 */ /* 0x000e620000000a00 */
[----:B------:R-:W-:Y:S02]  /*0b40*/  @!P0 R2UR UR4, R12 ;  /* 0x000000000c0482ca */ /* 0x000fe400000e0000 */
[----:B------:R-:W-:Y:S02]  /*0b50*/  @!P0 R2UR UR5, R13 ;  /* 0x000000000d0582ca */ /* 0x000fe400000e0000 */
[----:B------:R-:W-:-:S04]  /*0b60*/  @!P0 SHF.R.U32.HI R9, RZ, 0x1f, R8 ;  /* 0x0000001fff098819 */ /* 0x000fc80000011608 */
[----:B------:R-:W-:-:S05]  /*0b70*/  @!P0 LEA.HI.SX32 R8, R8, R9, 0x1d ;  /* 0x0000000908088211 */ /* 0x000fca00078feaff */
[----:B------:R-:W-:-:S05]  /*0b80*/  @!P0 IMAD R3, R8, -0x14, R3 ;  /* 0xffffffec08038824 */ /* 0x000fca00078e0203 */
[----:B------:R-:W-:-:S05]  /*0b90*/  @!P0 IADD3 R9, PT, PT, R0, R3, RZ ;  /* 0x0000000300098210 */ /* 0x000fca0007ffe0ff */
[----:B------:R-:W-:-:S04]  /*0ba0*/  @!P0 IMAD R9, R8, 0x44, R9 ;  /* 0x0000004408098824 */ /* 0x000fc800078e0209 */
[----:B-1----:R-:W-:-:S06]  /*0bb0*/  @!P0 IMAD.WIDE R6, R9, 0x4, R6 ;  /* 0x0000000409068825 */ /* 0x002fcc00078e0206 */
[----:B------:R-:W2:Y:S01]  /*0bc0*/  @!P0 LDG.E R6, desc[UR4][R6.64] ;  /* 0x0000000406068981 */ /* 0x000ea2000c1e1900 */
[----:B------:R-:W-:Y:S01]  /*0bd0*/  @!P0 MOV R0, 0x400 ;  /* 0x0000040000008802 */ /* 0x000fe20000000f00 */
[----:B------:R-:W-:Y:S05]  /*0be0*/  WARPSYNC.ALL ;  /* 0x0000000000007948 */ /* 0x000fea0003800000 */
[----:B------:R-:W1:Y:S02]  /*0bf0*/  @!P0 S2R R9, SR_CgaCtaId ;  /* 0x0000000000098919 */ /* 0x000e640000008800 */
[----:B-1----:R-:W-:-:S05]  /*0c00*/  @!P0 LEA R0, R9, R0, 0x18 ;  /* 0x0000000009008211 */ /* 0x002fca00078ec0ff */
[----:B------:R-:W-:-:S04]  /*0c10*/  @!P0 IMAD R3, R3, 0x50, R0 ;  /* 0x0000005003038824 */ /* 0x000fc800078e0200 */
[----:B------:R-:W-:-:S05]  /*0c20*/  @!P0 IMAD R3, R8, 0x4, R3 ;  /* 0x0000000408038824 */ /* 0x000fca00078e0203 */
[----:B--2---:R1:W-:Y:S01]  /*0c30*/  @!P0 STS [R3], R6 ;  /* 0x0000000603008388 */ /* 0x0043e20000000800 */
[----:B------:R-:W-:Y:S01]  /*0c40*/  BAR.SYNC.DEFER_BLOCKING 0x0 ;  /* 0x0000000000007b1d */ /* 0x000fe20000010000 */
[----:B------:R-:W-:Y:S01]  /*0c50*/  HFMA2 R7, -RZ, RZ, 0, 0 ;  /* 0x00000000ff077431 */ /* 0x000fe200000001ff */
[----:B------:R-:W-:Y:S02]  /*0c60*/  CS2R R8, SRZ ;  /* 0x0000000000087805 */ /* 0x000fe4000001ff00 */
[----:B------:R-:W-:-:S07]  /*0c70*/  MOV R14, RZ ;  /* 0x000000ff000e7202 */ /* 0x000fce0000000f00 */
.L_x_10:
[----:B------:R-:W2:Y:S01]  /*0c80*/  LDC R17, c[0x0][0x394] ;  /* 0x0000e500ff117b82 */ /* 0x000ea20000000800 */
[----:B------:R-:W-:Y:S01]  /*0c90*/  MOV R16, RZ ;  /* 0x000000ff00107202 */ /* 0x000fe20000000f00 */
[----:B------:R-:W3:Y:S01]  /*0ca0*/  LDCU UR8, c[0x3][0x3c] ;  /* 0x00c00780ff0877ac */ /* 0x000ee20008000800 */
[----:B------:R-:W4:Y:S01]  /*0cb0*/  LDCU UR9, c[0x3][0x74] ;  /* 0x00c00e80ff0977ac */ /* 0x000f220008000800 */
[----:B------:R-:W0:Y:S01]  /*0cc0*/  LDCU UR26, c[0x3][0x30] ;  /* 0x00c00600ff1a77ac */ /* 0x000e220008000800 */
[----:B------:R-:W0:Y:S01]  /*0cd0*/  LDCU UR27, c[0x3][0x68] ;  /* 0x00c00d00ff1b77ac */ /* 0x000e220008000800 */
[----:B------:R-:W0:Y:S01]  /*0ce0*/  LDCU UR28, c[0x3][0xa0] ;  /* 0x00c01400ff1c77ac */ /* 0x000e220008000800 */
[----:B------:R-:W0:Y:S01]  /*0cf0*/  LDCU.64 UR10, c[0x3][0x58] ;  /* 0x00c00b00ff0a77ac */ /* 0x000e220008000a00 */
[----:B------:R-:W0:Y:S01]  /*0d00*/  LDCU.64 UR20, c[0x3][0x78] ;  /* 0x00c00f00ff1477ac */ /* 0x000e220008000a00 */
[----:B------:R-:W0:Y:S01]  /*0d10*/  LDCU.64 UR22, c[0x3][0x60] ;  /* 0x00c00c00ff1677ac */ /* 0x000e220008000a00 */
[----:B------:R-:W0:Y:S01]  /*0d20*/  LDCU.64 UR24, c[0x3][0x80] ;  /* 0x00c01000ff1877ac */ /* 0x000e220008000a00 */
[----:B------:R-:W0:Y:S01]  /*0d30*/  LDCU.128 UR4, c[0x3][0x20] ;  /* 0x00c00400ff0477ac */ /* 0x000e220008000c00 */
[----:B------:R-:W0:Y:S01]  /*0d40*/  LDCU.128 UR12, c[0x3][0x90] ;  /* 0x00c01200ff0c77ac */ /* 0x000e220008000c00 */
[----:B------:R-:W0:Y:S02]  /*0d50*/  LDCU.128 UR16, c[0x3][0x40] ;  /* 0x00c00800ff1077ac */ /* 0x000e240008000c00 */
.L_x_9:
[----:B------:R-:W5:Y:S01]  /*0d60*/  S2R R11, SR_CgaCtaId ;  /* 0x00000000000b7919 */ /* 0x000f620000008800 */
[----:B-1----:R-:W-:Y:S01]  /*0d70*/  MOV R6, 0x400 ;  /* 0x0000040000067802 */ /* 0x002fe20000000f00 */
[----:B------:R-:W-:Y:S01]  /*0d80*/  IMAD.SHL.U32 R3, R16, 0x4, RZ ;  /* 0x0000000410037824 */ /* 0x000fe200078e00ff */
[----:B------:R-:W-:Y:S01]  /*0d90*/  IADD3 R23, PT, PT, R15, 0x1, RZ ;  /* 0x000000010f177810 */ /* 0x000fe20007ffe0ff */
[----:B------:R-:W-:Y:S02]  /*0da0*/  BSSY.RECONVERGENT B0, `(.L_x_7) ;  /* 0x000009d000007945 */ /* 0x000fe40003800200 */
[----:B------:R-:W-:Y:S01]  /*0db0*/  IMAD R3, R14, 0x50, R3 ;  /* 0x000000500e037824 */ /* 0x000fe200078e0203 */
[----:B-----5:R-:W-:-:S04]  /*0dc0*/  LEA R6, R11, R6, 0x18 ;  /* 0x000000060b067211 */ /* 0x020fc800078ec0ff */
[----:B------:R-:W-:Y:S01]  /*0dd0*/  IADD3 R3, PT, PT, R3, R6, RZ ;  /* 0x0000000603037210 */ /* 0x000fe20007ffe0ff */
[--C-:B------:R-:W-:Y:S02]  /*0de0*/  IMAD R11, R15, 0x50, R6.reuse ;  /* 0x000000500f0b7824 */ /* 0x100fe400078e0206 */
[----:B------:R-:W-:Y:S02]  /*0df0*/  IMAD R23, R23, 0x50, R6 ;  /* 0x0000005017177824 */ /* 0x000fe400078e0206 */
[----:B------:R-:W-:Y:S01]  /*0e00*/  LDS R0, [R3] ;  /* 0x0000000003007984 */ /* 0x000fe20000000800 */
[----:B------:R-:W-:-:S03]  /*0e10*/  LEA R28, R4, R11, 0x2 ;  /* 0x0000000b041c7211 */ /* 0x000fc600078e10ff */
[----:B------:R-:W-:Y:S04]  /*0e20*/  LDS R20, [R3+0x4] ;  /* 0x0000040003147984 */ /* 0x000fe80000000800 */
[----:B------:R-:W1:Y:S04]  /*0e30*/  LDS R11, [R28] ;  /* 0x000000001c0b7984 */ /* 0x000e680000000800 */
[----:B------:R-:W5:Y:S04]  /*0e40*/  LDS R21, [R28+0x4] ;  /* 0x000004001c157984 */ /* 0x000f680000000800 */
[----:B------:R-:W-:Y:S04]  /*0e50*/  LDS R25, [R3+0x8] ;  /* 0x0000080003197984 */ /* 0x000fe80000000800 */
[----:B------:R-:W3:Y:S04]  /*0e60*/  LDS R26, [R28+0x8] ;  /* 0x000008001c1a7984 */ /* 0x000ee80000000800 */
[----:B------:R-:W-:Y:S04]  /*0e70*/  LDS R19, [R3+0xc] ;  /* 0x00000c0003137984 */ /* 0x000fe80000000800 */
[----:B------:R-:W4:Y:S04]  /*0e80*/  LDS R18, [R28+0xc] ;  /* 0x00000c001c127984 */ /* 0x000f280000000800 */
[----:B------:R-:W-:Y:S01]  /*0e90*/  LDS R22, [R3+0x10] ;  /* 0x0000100003167984 */ /* 0x000fe20000000800 */
[----:B-1----:R-:W-:Y:S01]  /*0ea0*/  FADD R0, -R0, R11 ;  /* 0x0000000b00007221 */ /* 0x002fe20000000100 */
[----:B------:R-:W-:-:S02]  /*0eb0*/  IMAD.U32 R11, R4, 0x4, R23 ;  /* 0x00000004040b7824 */ /* 0x000fc400078e0017 */
[----:B------:R-:W-:Y:S01]  /*0ec0*/  LDS R23, [R3+0x50] ;  /* 0x0000500003177984 */ /* 0x000fe20000000800 */
[----:B-----5:R-:W-:Y:S01]  /*0ed0*/  FADD R24, -R20, R21 ;  /* 0x0000001514187221 */ /* 0x020fe20000000100 */
[----:B------:R-:W-:Y:S02]  /*0ee0*/  FMUL R0, R0, R0 ;  /* 0x0000000000007220 */ /* 0x000fe40000400000 */
[----:B------:R-:W1:Y:S02]  /*0ef0*/  LDS R21, [R28+0x10] ;  /* 0x000010001c157984 */ /* 0x000e640000000800 */
[----:B0-----:R-:W-:Y:S02]  /*0f00*/  FFMA R0, R0, UR4, RZ ;  /* 0x0000000400007c23 */ /* 0x001fe400080000ff */
[----:B------:R-:W0:Y:S01]  /*0f10*/  LDS R20, [R11] ;  /* 0x000000000b147984 */ /* 0x000e220000000800 */
[----:B---3--:R-:W-:Y:S01]  /*0f20*/  FADD R26, -R25, R26 ;  /* 0x0000001a191a7221 */ /* 0x008fe20000000100 */
[----:B------:R-:W-:-:S03]  /*0f30*/  FMUL R25, R24, R24 ;  /* 0x0000001818197220 */ /* 0x000fc60000400000 */
[----:B------:R-:W-:Y:S01]  /*0f40*/  FMUL R27, R26, R26 ;  /* 0x0000001a1a1b7220 */ /* 0x000fe20000400000 */
[----:B------:R-:W-:Y:S02]  /*0f50*/  FFMA R24, R25, UR8, R0 ;  /* 0x0000000819187c23 */ /* 0x000fe40008000000 */
[----:B------:R-:W-:Y:S01]  /*0f60*/  LDS R0, [R3+0x54] ;  /* 0x0000540003007984 */ /* 0x000fe20000000800 */
[----:B----4-:R-:W-:Y:S01]  /*0f70*/  FADD R26, -R19, R18 ;  /* 0x00000012131a7221 */ /* 0x010fe20000000100 */
[----:B------:R-:W-:Y:S02]  /*0f80*/  FFMA R24, R27, UR10, R24 ;  /* 0x0000000a1b187c23 */ /* 0x000fe40008000018 */
[----:B------:R-:W3:Y:S01]  /*0f90*/  LDS R25, [R11+0x4] ;  /* 0x000004000b197984 */ /* 0x000ee20000000800 */
[----:B------:R-:W-:-:S03]  /*0fa0*/  FMUL R27, R26, R26 ;  /* 0x0000001a1a1b7220 */ /* 0x000fc60000400000 */
[----:B------:R-:W-:Y:S01]  /*0fb0*/  LDS R19, [R3+0x58] ;  /* 0x0000580003137984 */ /* 0x000fe20000000800 */
[----:B------:R-:W-:Y:S01]  /*0fc0*/  FFMA R24, R27, UR9, R24 ;  /* 0x000000091b187c23 */ /* 0x000fe20008000018 */
[----:B------:R-:W-:Y:S02]  /*0fd0*/  IADD3 R27, PT, PT, R15, 0x2, RZ ;  /* 0x000000020f1b7810 */ /* 0x000fe40007ffe0ff */
[----:B------:R-:W4:Y:S03]  /*0fe0*/  LDS R18, [R11+0x8] ;  /* 0x000008000b127984 */ /* 0x000f260000000800 */
[----:B------:R-:W-:Y:S02]  /*0ff0*/  IMAD R27, R27, 0x50, R6 ;  /* 0x000000501b1b7824 */ /* 0x000fe400078e0206 */
[----:B-1----:R-:W-:Y:S02]  /*1000*/  FADD R22, -R22, R21 ;  /* 0x0000001516167221 */ /* 0x002fe40000000100 */
[----:B------:R-:W-:Y:S01]  /*1010*/  LDS R21, [R3+0x5c] ;  /* 0x00005c0003157984 */ /* 0x000fe20000000800 */
[----:B0-----:R-:W-:Y:S01]  /*1020*/  FADD R26, -R23, R20 ;  /* 0x00000014171a7221 */ /* 0x001fe20000000100 */
[----:B------:R-:W-:-:S02]  /*1030*/  FMUL R23, R22, R22 ;  /* 0x0000001616177220 */ /* 0x000fc40000400000 */
[----:B------:R-:W0:Y:S01]  /*1040*/  LDS R20, [R11+0xc] ;  /* 0x00000c000b147984 */ /* 0x000e220000000800 */
[----:B------:R-:W-:Y:S01]  /*1050*/  LEA R22, R4, R27, 0x2 ;  /* 0x0000001b04167211 */ /* 0x000fe200078e10ff */
[----:B------:R-:W-:Y:S01]  /*1060*/  FMUL R26, R26, R26 ;  /* 0x0000001a1a1a7220 */ /* 0x000fe20000400000 */
[----:B------:R-:W-:Y:S02]  /*1070*/  FFMA R23, R23, UR12, R24 ;  /* 0x0000000c17177c23 */ /* 0x000fe40008000018 */
[----:B------:R-:W-:Y:S02]  /*1080*/  LDS R24, [R3+0x60] ;  /* 0x0000600003187984 */ /* 0x000fe40000000800 */
[----:B------:R-:W-:Y:S02]  /*1090*/  FFMA R26, R26, UR5, R23 ;  /* 0x000000051a1a7c23 */ /* 0x000fe40008000017 */
[----:B------:R-:W1:Y:S01]  /*10a0*/  LDS R23, [R11+0x10] ;  /* 0x000010000b177984 */ /* 0x000e620000000800 */
[----:B---3--:R-:W-:-:S03]  /*10b0*/  FADD R27, -R0, R25 ;  /* 0x00000019001b7221 */ /* 0x008fc60000000100 */
[----:B------:R-:W-:Y:S01]  /*10c0*/  LDS R25, [R3+0xa0] ;  /* 0x0000a00003197984 */ /* 0x000fe20000000800 */
[----:B------:R-:W-:-:S03]  /*10d0*/  FMUL R27, R27, R27 ;  /* 0x0000001b1b1b7220 */ /* 0x000fc60000400000 */
[----:B------:R-:W3:Y:S01]  /*10e0*/  LDS R0, [R22] ;  /* 0x0000000016007984 */ /* 0x000ee20000000800 */
[----:B----4-:R-:W-:Y:S01]  /*10f0*/  FADD R18, -R19, R18 ;  /* 0x0000001213127221 */ /* 0x010fe20000000100 */
[----:B------:R-:W-:Y:S01]  /*1100*/  FFMA R26, R27, UR16, R26 ;  /* 0x000000101b1a7c23 */ /* 0x000fe2000800001a */
[----:B------:R-:W-:Y:S01]  /*1110*/  IADD3 R27, PT, PT, R15, 0x3, RZ ;  /* 0x000000030f1b7810 */ /* 0x000fe20007ffe0ff */
[----:B------:R-:W-:Y:S01]  /*1120*/  LDS R11, [R22+0x8] ;  /* 0x00000800160b7984 */ /* 0x000fe20000000800 */
[----:B------:R-:W-:-:S03]  /*1130*/  FMUL R19, R18, R18 ;  /* 0x0000001212137220 */ /* 0x000fc60000400000 */
[----:B------:R-:W-:Y:S01]  /*1140*/  LDS R18, [R22+0x4] ;  /* 0x0000040016127984 */ /* 0x000fe20000000800 */
[----:B------:R-:W-:Y:S01]  /*1150*/  FFMA R26, R19, UR11, R26 ;  /* 0x0000000b131a7c23 */ /* 0x000fe2000800001a */
[----:B------:R-:W-:Y:S02]  /*1160*/  IMAD R27, R27, 0x50, R6 ;  /* 0x000000501b1b7824 */ /* 0x000fe400078e0206 */
[----:B------:R-:W4:Y:S01]  /*1170*/  LDS R19, [R3+0xa4] ;  /* 0x0000a40003137984 */ /* 0x000f220000000800 */
[----:B0-----:R-:W-:-:S03]  /*1180*/  FADD R21, -R21, R20 ;  /* 0x0000001415157221 */ /* 0x001fc60000000100 */
[----:B------:R-:W0:Y:S01]  /*1190*/  LDS R20, [R3+0xa8] ;  /* 0x0000a80003147984 */ /* 0x000e220000000800 */
[----:B------:R-:W-:-:S04]  /*11a0*/  FMUL R21, R21, R21 ;  /* 0x0000001515157220 */ /* 0x000fc80000400000 */
[----:B------:R-:W-:Y:S01]  /*11b0*/  FFMA R26, R21, UR20, R26 ;  /* 0x00000014151a7c23 */ /* 0x000fe2000800001a */
[----:B-1----:R-:W-:Y:S01]  /*11c0*/  FADD R23, -R24, R23 ;  /* 0x0000001718177221 */ /* 0x002fe20000000100 */
[----:B------:R-:W-:Y:S03]  /*11d0*/  LDS R21, [R22+0xc] ;  /* 0x00000c0016157984 */ /* 0x000fe60000000800 */
[----:B------:R-:W-:Y:S01]  /*11e0*/  FMUL R23, R23, R23 ;  /* 0x0000001717177220 */ /* 0x000fe20000400000 */
[----:B------:R-:W1:Y:S01]  /*11f0*/  LDS R24, [R3+0xac] ;  /* 0x0000ac0003187984 */ /* 0x000e620000000800 */
[----:B---3--:R-:W-:Y:S02]  /*1200*/  FADD R0, -R25, R0 ;  /* 0x0000000019007221 */ /* 0x008fe40000000100 */
[----:B------:R-:W-:Y:S02]  /*1210*/  FFMA R23, R23, UR13, R26 ;  /* 0x0000000d17177c23 */ /* 0x000fe4000800001a */
[----:B------:R-:W-:Y:S01]  /*1220*/  LDS R26, [R3+0xb0] ;  /* 0x0000b000031a7984 */ /* 0x000fe20000000800 */
[----:B------:R-:W-:-:S04]  /*1230*/  FMUL R0, R0, R0 ;  /* 0x0000000000007220 */ /* 0x000fc80000400000 */
[----:B------:R-:W-:Y:S01]  /*1240*/  FFMA R25, R0, UR6, R23 ;  /* 0x0000000600197c23 */ /* 0x000fe20008000017 */
[----:B------:R-:W-:Y:S01]  /*1250*/  IMAD.U32 R0, R4, 0x4, R27 ;  /* 0x0000000404007824 */ /* 0x000fe200078e001b */
[----:B------:R-:W3:Y:S01]  /*1260*/  LDS R23, [R22+0x10] ;  /* 0x0000100016177984 */ /* 0x000ee20000000800 */
[----:B----4-:R-:W-:-:S03]  /*1270*/  FADD R19, -R19, R18 ;  /* 0x0000001213137221 */ /* 0x010fc60000000100 */
[----:B------:R-:W-:Y:S04]  /*1280*/  LDS R18, [R0] ;  /* 0x0000000000127984 */ /* 0x000fe80000000800 */
[----:B------:R-:W-:Y:S04]  /*1290*/  LDS R22, [R3+0xf4] ;  /* 0x0000f40003167984 */ /* 0x000fe80000000800 */
[----:B------:R-:W-:Y:S01]  /*12a0*/  LDS R28, [R0+0x10] ;  /* 0x00001000001c7984 */ /* 0x000fe20000000800 */
[----:B0-----:R-:W-:Y:S01]  /*12b0*/  FADD R27, -R20, R11 ;  /* 0x0000000b141b7221 */ /* 0x001fe20000000100 */
[----:B------:R-:W-:-:S02]  /*12c0*/  FMUL R20, R19, R19 ;  /* 0x0000001313147220 */ /* 0x000fc40000400000 */
[----:B------:R-:W0:Y:S01]  /*12d0*/  LDS R11, [R3+0xf0] ;  /* 0x0000f000030b7984 */ /* 0x000e220000000800 */
[----:B------:R-:W-:Y:S01]  /*12e0*/  FMUL R27, R27, R27 ;  /* 0x0000001b1b1b7220 */ /* 0x000fe20000400000 */
[----:B------:R-:W-:Y:S02]  /*12f0*/  FFMA R20, R20, UR17, R25 ;  /* 0x0000001114147c23 */ /* 0x000fe40008000019 */
[----:B------:R-:W-:Y:S02]  /*1300*/  LDS R19, [R0+0x8] ;  /* 0x0000080000137984 */ /* 0x000fe40000000800 */
[----:B------:R-:W-:Y:S02]  /*1310*/  FFMA R27, R27, UR22, R20 ;  /* 0x000000161b1b7c23 */ /* 0x000fe40008000014 */
[----:B------:R-:W4:Y:S01]  /*1320*/  LDS R20, [R3+0xf8] ;  /* 0x0000f80003147984 */ /* 0x000f220000000800 */
[----:B-1----:R-:W-:-:S03]  /*1330*/  FADD R24, -R24, R21 ;  /* 0x0000001518187221 */ /* 0x002fc60000000100 */
[----:B------:R-:W1:Y:S01]  /*1340*/  LDS R21, [R0+0x4] ;  /* 0x0000040000157984 */ /* 0x000e620000000800 */
[----:B------:R-:W-:-:S04]  /*1350*/  FMUL R24, R24, R24 ;  /* 0x0000001818187220 */ /* 0x000fc80000400000 */
[----:B------:R-:W-:Y:S01]  /*1360*/  FFMA R24, R24, UR21, R27 ;  /* 0x0000001518187c23 */ /* 0x000fe2000800001b */
[----:B------:R-:W-:Y:S01]  /*1370*/  IADD3 R27, PT, PT, R15, 0x4, RZ ;  /* 0x000000040f1b7810 */ /* 0x000fe20007ffe0ff */
[----:B---3--:R-:W-:-:S04]  /*1380*/  FADD R23, -R26, R23 ;  /* 0x000000171a177221 */ /* 0x008fc80000000100 */
[----:B------:R-:W-:Y:S01]  /*1390*/  FMUL R23, R23, R23 ;  /* 0x0000001717177220 */ /* 0x000fe20000400000 */
[----:B0-----:R-:W-:-:S03]  /*13a0*/  FADD R18, -R11, R18 ;  /* 0x000000120b127221 */ /* 0x001fc60000000100 */
[----:B------:R-:W-:Y:S02]  /*13b0*/  FFMA R11, R23, UR14, R24 ;  /* 0x0000000e170b7c23 */ /* 0x000fe40008000018 */
[----:B------:R-:W-:Y:S01]  /*13c0*/  LDS R23, [R3+0xfc] ;  /* 0x0000fc0003177984 */ /* 0x000fe20000000800 */
[----:B------:R-:W-:-:S03]  /*13d0*/  FMUL R18, R18, R18 ;  /* 0x0000001212127220 */ /* 0x000fc60000400000 */
[----:B------:R-:W0:Y:S01]  /*13e0*/  LDS R24, [R0+0xc] ;  /* 0x00000c0000187984 */ /* 0x000e220000000800 */
[----:B------:R-:W-:Y:S01]  /*13f0*/  FFMA R25, R18, UR7, R11 ;  /* 0x0000000712197c23 */ /* 0x000fe2000800000b */
[----:B------:R-:W-:Y:S01]  /*1400*/  IMAD R18, R27, 0x50, R6 ;  /* 0x000000501b127824 */ /* 0x000fe200078e0206 */
[----:B------:R-:W-:Y:S01]  /*1410*/  SHF.L.U32 R11, R4, 0x2, RZ ;  /* 0x00000002040b7819 */ /* 0x000fe200000006ff */
[----:B----4-:R-:W-:Y:S01]  /*1420*/  FADD R26, -R20, R19 ;  /* 0x00000013141a7221 */ /* 0x010fe20000000100 */
[----:B------:R-:W-:Y:S01]  /*1430*/  LDS R0, [R3+0x148] ;  /* 0x0001480003007984 */ /* 0x000fe20000000800 */
[----:B-1----:R-:W-:Y:S01]  /*1440*/  FADD R22, -R22, R21 ;  /* 0x0000001516167221 */ /* 0x002fe20000000100 */
[----:B------:R-:W-:Y:S02]  /*1450*/  IADD3 R18, PT, PT, R18, R11, RZ ;  /* 0x0000000b12127210 */ /* 0x000fe40007ffe0ff */
[----:B------:R-:W-:Y:S01]  /*1460*/  LDS R20, [R3+0x140] ;  /* 0x0001400003147984 */ /* 0x000fe20000000800 */
[----:B------:R-:W-:-:S03]  /*1470*/  FMUL R22, R22, R22 ;  /* 0x0000001616167220 */ /* 0x000fc60000400000 */
[----:B------:R-:W1:Y:S01]  /*1480*/  LDS R21, [R18] ;  /* 0x0000000012157984 */ /* 0x000e620000000800 */
[----:B------:R-:W-:Y:S01]  /*1490*/  FFMA R22, R22, UR18, R25 ;  /* 0x0000001216167c23 */ /* 0x000fe20008000019 */
[----:B------:R-:W-:Y:S02]  /*14a0*/  FMUL R25, R26, R26 ;  /* 0x0000001a1a197220 */ /* 0x000fe40000400000 */
[----:B------:R-:W3:Y:S02]  /*14b0*/  LDS R19, [R3+0x100] ;  /* 0x0001000003137984 */ /* 0x000ee40000000800 */
[----:B------:R-:W-:Y:S02]  /*14c0*/  FFMA R22, R25, UR23, R22 ;  /* 0x0000001719167c23 */ /* 0x000fe40008000016 */
[----:B------:R-:W-:Y:S01]  /*14d0*/  LDS R27, [R18+0x4] ;  /* 0x00000400121b7984 */ /* 0x000fe20000000800 */
[----:B0-----:R-:W-:-:S03]  /*14e0*/  FADD R23, -R23, R24 ;  /* 0x0000001817177221 */ /* 0x001fc60000000100 */
[----:B------:R-:W0:Y:S01]  /*14f0*/  LDS R24, [R3+0x144] ;  /* 0x0001440003187984 */ /* 0x000e220000000800 */
[----:B------:R-:W-:-:S04]  /*1500*/  FMUL R23, R23, R23 ;  /* 0x0000001717177220 */ /* 0x000fc80000400000 */
[----:B------:R-:W-:Y:S02]  /*1510*/  FFMA R26, R23, UR24, R22 ;  /* 0x00000018171a7c23 */ /* 0x000fe40008000016 */
[----:B------:R-:W4:Y:S01]  /*1520*/  LDS R23, [R18+0x8] ;  /* 0x0000080012177984 */ /* 0x000f220000000800 */
[----:B-1----:R-:W-:-:S03]  /*1530*/  FADD R25, -R20, R21 ;  /* 0x0000001514197221 */ /* 0x002fc60000000100 */
[----:B------:R-:W-:Y:S01]  /*1540*/  LDS R22, [R3+0x14c] ;  /* 0x00014c0003167984 */ /* 0x000fe20000000800 */
[----:B---3--:R-:W-:-:S03]  /*1550*/  FADD R28, -R19, R28 ;  /* 0x0000001c131c7221 */ /* 0x008fc60000000100 */
[----:B------:R-:W1:Y:S01]  /*1560*/  LDS R21, [R18+0xc] ;  /* 0x00000c0012157984 */ /* 0x000e620000000800 */
[----:B------:R-:W-:Y:S01]  /*1570*/  FMUL R25, R25, R25 ;  /* 0x0000001919197220 */ /* 0x000fe20000400000 */
[----:B------:R-:W-:Y:S02]  /*1580*/  FMUL R29, R28, R28 ;  /* 0x0000001c1c1d7220 */ /* 0x000fe40000400000 */
[----:B------:R3:W-:Y:S02]  /*1590*/  LDS R19, [R3+0x150] ;  /* 0x0001500003137984 */ /* 0x0007e40000000800 */
[----:B------:R-:W-:Y:S02]  /*15a0*/  FFMA R26, R29, UR15, R26 ;  /* 0x0000000f1d1a7c23 */ /* 0x000fe4000800001a */
[----:B------:R-:W5:Y:S02]  /*15b0*/  LDS R20, [R18+0x10] ;  /* 0x0000100012147984 */ /* 0x000f640000000800 */
[----:B------:R-:W-:-:S02]  /*15c0*/  FFMA R25, R25, UR26, R26 ;  /* 0x0000001a19197c23 */ /* 0x000fc4000800001a */
[----:B--2---:R-:W2:Y:S01]  /*15d0*/  MUFU.RCP R26, R17 ;  /* 0x00000011001a7308 */ /* 0x004ea20000001000 */
[----:B0-----:R-:W-:-:S04]  /*15e0*/  FADD R24, -R24, R27 ;  /* 0x0000001b18187221 */ /* 0x001fc80000000100 */
[----:B------:R-:W-:Y:S01]  /*15f0*/  FMUL R24, R24, R24 ;  /* 0x0000001818187220 */ /* 0x000fe20000400000 */
[----:B----4-:R-:W-:-:S03]  /*1600*/  FADD R0, -R0, R23 ;  /* 0x0000001700007221 */ /* 0x010fc60000000100 */
[----:B------:R-:W-:Y:S01]  /*1610*/  FFMA R24, R24, UR19, R25 ;  /* 0x0000001318187c23 */ /* 0x000fe20008000019 */
[----:B---3--:R-:W-:Y:S01]  /*1620*/  FMUL R3, R0, R0 ;  /* 0x0000000000037220 */ /* 0x008fe20000400000 */
[----:B-1----:R-:W-:-:S03]  /*1630*/  FADD R21, -R22, R21 ;  /* 0x0000001516157221 */ /* 0x002fc60000000100 */
[----:B------:R-:W-:Y:S01]  /*1640*/  FFMA R3, R3, UR27, R24 ;  /* 0x0000001b03037c23 */ /* 0x000fe20008000018 */
[----:B------:R-:W-:Y:S01]  /*1650*/  FMUL R0, R21, R21 ;  /* 0x0000001515007220 */ /* 0x000fe20000400000 */
[----:B-----5:R-:W-:-:S03]  /*1660*/  FADD R19, -R19, R20 ;  /* 0x0000001413137221 */ /* 0x020fc60000000100 */
[----:B------:R-:W-:Y:S01]  /*1670*/  FFMA R0, R0, UR25, R3 ;  /* 0x0000001900007c23 */ /* 0x000fe20008000003 */
[----:B--2---:R-:W-:Y:S01]  /*1680*/  FFMA R3, R26, -R17, 1 ;  /* 0x3f8000001a037423 */ /* 0x004fe20000000811 */
[----:B------:R-:W-:-:S03]  /*1690*/  FMUL R19, R19, R19 ;  /* 0x0000001313137220 */ /* 0x000fc60000400000 */
[----:B------:R-:W-:Y:S01]  /*16a0*/  FFMA R3, R26, R3, R26 ;  /* 0x000000031a037223 */ /* 0x000fe2000000001a */
[----:B------:R-:W-:-:S04]  /*16b0*/  FFMA R0, R19, UR28, R0 ;  /* 0x0000001c13007c23 */ /* 0x000fc80008000000 */
[----:B------:R-:W0:Y:S01]  /*16c0*/  FCHK P0, -R0, R17 ;  /* 0x0000001100007302 */ /* 0x000e220000000100 */
[----:B------:R-:W-:-:S04]  /*16d0*/  FFMA R18, -R0, R3, RZ ;  /* 0x0000000300127223 */ /* 0x000fc800000001ff */
[----:B------:R-:W-:-:S04]  /*16e0*/  FFMA R19, R18, -R17, -R0 ;  /* 0x8000001112137223 */ /* 0x000fc80000000800 */
[----:B------:R-:W-:Y:S01]  /*16f0*/  FFMA R3, R3, R19, R18 ;  /* 0x0000001303037223 */ /* 0x000fe20000000012 */
[----:B0-----:R-:W-:Y:S06]  /*1700*/  @!P0 BRA `(.L_x_8) ;  /* 0x0000000000188947 */ /* 0x001fec0003800000 */
[----:B------:R-:W0:Y:S01]  /*1710*/  LDCU UR29, c[0x0][0x394] ;  /* 0x00007280ff1d77ac */ /* 0x000e220008000800 */
[----:B------:R-:W-:Y:S01]  /*1720*/  FADD R0, -R0, -RZ ;  /* 0x800000ff00007221 */ /* 0x000fe20000000100 */
[----:B------:R-:W-:Y:S01]  /*1730*/  MOV R18, 0x1760 ;  /* 0x0000176000127802 */ /* 0x000fe20000000f00 */
[----:B0-----:R-:W-:-:S07]  /*1740*/  IMAD.U32 R3, RZ, RZ, UR29 ;  /* 0x0000001dff037e24 */ /* 0x001fce000f8e00ff */
[----:B------:R-:W-:Y:S05]  /*1750*/  CALL.REL.NOINC `($__internal_0_$__cuda_sm3x_div_rn_noftz_f32_slowpath) ;  /* 0x0000001c007c7944 */ /* 0x000fea0003c00000 */
[----:B------:R-:W-:-:S07]  /*1760*/  MOV R3, R0 ;  /* 0x0000000000037202 */ /* 0x000fce0000000f00 */
.L_x_8:
[----:B------:R-:W-:Y:S05]  /*1770*/  BSYNC.RECONVERGENT B0 ;  /* 0x0000000000007941 */ /* 0x000fea0003800200 */
.L_x_7:
[C---:B------:R-:W-:Y:S01]  /*1780*/  FMUL R0, R3.reuse, 1.4426950216293334961 ;  /* 0x3fb8aa3b03007820 */ /* 0x040fe20000400000 */
[----:B------:R-:W-:Y:S02]  /*1790*/  IADD3 R19, PT, PT, R14, 0x2, RZ ;  /* 0x000000020e137810 */ /* 0x000fe40007ffe0ff */
[C---:B------:R-:W-:Y:S02]  /*17a0*/  IADD3 R21, PT, PT, R16.reuse, 0x2, RZ ;  /* 0x0000000210157810 */ /* 0x040fe40007ffe0ff */
[----:B------:R-:W-:Y:S01]  /*17b0*/  FSETP.GEU.AND P1, PT, R3, -105, PT ;  /* 0xc2d200000300780b */ /* 0x000fe20003f2e000 */
[----:B------:R-:W0:Y:S01]  /*17c0*/  FRND.TRUNC R0, R0 ;  /* 0x0000000000007307 */ /* 0x000e22000020d000 */
[----:B------:R-:W-:Y:S01]  /*17d0*/  IMAD R22, R19, 0x50, R6 ;  /* 0x0000005013167824 */ /* 0x000fe200078e0206 */
[----:B------:R-:W-:-:S03]  /*17e0*/  IADD3 R16, PT, PT, R16, 0x1, RZ ;  /* 0x0000000110107810 */ /* 0x000fc60007ffe0ff */
[----:B------:R-:W-:-:S06]  /*17f0*/  IMAD R21, R21, 0x4, R22 ;  /* 0x0000000415157824 */ /* 0x000fcc00078e0216 */
[----:B------:R-:W1:Y:S01]  /*1800*/  LDS R21, [R21] ;  /* 0x0000000015157984 */ /* 0x000e620000000800 */
[----:B0-----:R-:W-:Y:S01]  /*1810*/  FADD R18, RZ, R0 ;  /* 0x00000000ff127221 */ /* 0x001fe20000000000 */
[----:B------:R-:W-:-:S04]  /*1820*/  FFMA R19, R0, -0.693145751953125, R3 ;  /* 0xbf31720000137823 */ /* 0x000fc80000000003 */
[----:B------:R-:W-:Y:S01]  /*1830*/  FSETP.GEU.AND P0, PT, R18, -126, PT ;  /* 0xc2fc00001200780b */ /* 0x000fe20003f0e000 */
[----:B------:R-:W-:-:S04]  /*1840*/  FFMA R19, R0, -1.428606765330187045e-06, R19 ;  /* 0xb5bfbe8e00137823 */ /* 0x000fc80000000013 */
[----:B------:R-:W-:-:S06]  /*1850*/  FMUL R19, R19, 1.4426950216293334961 ;  /* 0x3fb8aa3b13137820 */ /* 0x000fcc0000400000 */
[----:B------:R-:W-:Y:S02]  /*1860*/  MUFU.EX2 R19, R19 ;  /* 0x0000001300137308 */ /* 0x000fe40000000800 */
[----:B------:R-:W-:-:S06]  /*1870*/  @!P0 FMUL R18, R18, 0.5 ;  /* 0x3f00000012128820 */ /* 0x000fcc0000400000 */
[----:B------:R-:W0:Y:S02]  /*1880*/  MUFU.EX2 R20, R18 ;  /* 0x0000001200147308 */ /* 0x000e240000000800 */
[----:B0-----:R-:W-:Y:S01]  /*1890*/  @!P0 FMUL R20, R20, R20 ;  /* 0x0000001414148220 */ /* 0x001fe20000400000 */
[----:B------:R-:W-:-:S03]  /*18a0*/  FSETP.GT.AND P0, PT, R3, 105, PT ;  /* 0x42d200000300780b */ /* 0x000fc60003f04000 */
[----:B------:R-:W-:-:S05]  /*18b0*/  FMUL R20, R19, R20 ;  /* 0x0000001413147220 */ /* 0x000fca0000400000 */
[----:B------:R-:W-:Y:S02]  /*18c0*/  FSEL R20, R20, RZ, P1 ;  /* 0x000000ff14147208 */ /* 0x000fe40000800000 */
[----:B------:R-:W-:Y:S02]  /*18d0*/  ISETP.GE.AND P1, PT, R16, 0x10, PT ;  /* 0x000000101000780c */ /* 0x000fe40003f26270 */
[----:B------:R-:W-:-:S04]  /*18e0*/  FSEL R20, R20, +INF , !P0 ;  /* 0x7f80000014147808 */ /* 0x000fc80004000000 */
[----:B------:R-:W-:Y:S01]  /*18f0*/  FSETP.GEU.AND P0, PT, R7, R20, PT ;  /* 0x000000140700720b */ /* 0x000fe20003f0e000 */
[C---:B------:R-:W-:Y:S01]  /*1900*/  FADD R9, R20.reuse, R9 ;  /* 0x0000000914097221 */ /* 0x040fe20000000000 */
[C---:B-1----:R-:W-:Y:S02]  /*1910*/  FFMA R8, R20.reuse, R21, R8 ;  /* 0x0000001514087223 */ /* 0x042fe40000000008 */
[----:B------:R-:W-:-:S04]  /*1920*/  FSETP.NEU.AND P0, PT, R20, 1, !P0 ;  /* 0x3f8000001400780b */ /* 0x000fc8000470d000 */
[----:B------:R-:W-:Y:S01]  /*1930*/  FSEL R7, R20, R7, P0 ;  /* 0x0000000714077208 */ /* 0x000fe20000000000 */
[----:B------:R-:W-:Y:S08]  /*1940*/  @!P1 BRA `(.L_x_9) ;  /* 0xfffffff400049947 */ /* 0x000ff0000383ffff */
[----:B------:R-:W-:-:S04]  /*1950*/  IADD3 R14, PT, PT, R14, 0x1, RZ ;  /* 0x000000010e0e7810 */ /* 0x000fc80007ffe0ff */
[----:B------:R-:W-:-:S13]  /*1960*/  ISETP.GE.AND P0, PT, R14, 0x10, PT ;  /* 0x000000100e00780c */ /* 0x000fda0003f06270 */
[----:B------:R-:W-:Y:S05]  /*1970*/  @!P0 BRA `(.L_x_10) ;  /* 0xfffffff000c08947 */ /* 0x000fea000383ffff */
[----:B------:R-:W-:-:S07]  /*1980*/  PRMT R14, RZ, 0x7610, R14 ;  /* 0x00007610ff0e7816 */ /* 0x000fce000000000e */
.L_x_24:
[----:B------:R-:W-:-:S07]  /*1990*/  PRMT R15, RZ, 0x7610, R15 ;  /* 0x00007610ff0f7816 */ /* 0x000fce000000000f */
.L_x_23:
[----:B------:R-:W-:Y:S02]  /*19a0*/  LOP3.LUT R3, R15, 0xffff, RZ, 0xc0, !PT ;  /* 0x0000ffff0f037812 */ /* 0x000fe400078ec0ff */
[----:B------:R-:W-:Y:S02]  /*19b0*/  LOP3.LUT R0, R14, 0xffff, RZ, 0xc0, !PT ;  /* 0x0000ffff0e007812 */ /* 0x000fe400078ec0ff */
[----:B------:R-:W-:Y:S02]  /*19c0*/  PRMT R16, R3, 0x8880, RZ ;  /* 0x0000888003107816 */ /* 0x000fe400000000ff */
[----:B------:R-:W-:Y:S02]  /*19d0*/  PRMT R3, R0, 0x8880, RZ ;  /* 0x0000888000037816 */ /* 0x000fe400000000ff */
[----:B------:R-:W-:-:S04]  /*19e0*/  ISETP.NE.AND P0, PT, R5, R16, PT ;  /* 0x000000100500720c */ /* 0x000fc80003f05270 */
[----:B------:R-:W-:-:S13]  /*19f0*/  ISETP.NE.OR P0, PT, R10, R3, P0 ;  /* 0x000000030a00720c */ /* 0x000fda0000705670 */
[----:B------:R-:W-:Y:S05]  /*1a00*/  @!P0 BRA `(.L_x_11) ;  /* 0x0000001800308947 */ /* 0x000fea0003800000 */
[----:B------:R-:W0:Y:S01]  /*1a10*/  S2R R17, SR_TID.X ;  /* 0x0000000000117919 */ /* 0x000e220000002100 */
[----:B------:R-:W-:Y:S01]  /*1a20*/  PRMT R0, R14, 0x8880, RZ ;  /* 0x000088800e007816 */ /* 0x000fe200000000ff */
[----:B------:R-:W-:Y:S01]  /*1a30*/  BSSY.RECONVERGENT B0, `(.L_x_12) ;  /* 0x000005b000007945 */ /* 0x000fe20003800200 */
[----:B------:R-:W-:-:S03]  /*1a40*/  PLOP3.LUT P0, PT, PT, PT, PT, 0x80, 0x8 ;  /* 0x000000000008781c */ /* 0x000fc60003f0f070 */
[----:B------:R-:W-:-:S04]  /*1a50*/  IMAD R0, R16, 0x44, R0 ;  /* 0x0000004410007824 */ /* 0x000fc800078e0200 */
[----:B------:R-:W-:Y:S01]  /*1a60*/  IMAD.SHL.U32 R0, R0, 0x10, RZ ;  /* 0x0000001000007824 */ /* 0x000fe200078e00ff */
[----:B0-----:R-:W-:-:S04]  /*1a70*/  LEA R3, R4, R17, 0x4 ;  /* 0x0000001104037211 */ /* 0x001fc800078e20ff */
[----:B------:R-:W-:-:S04]  /*1a80*/  IADD3 R18, PT, PT, -R3, 0x190, RZ ;  /* 0x0000019003127810 */ /* 0x000fc80007ffe1ff */
[----:B------:R-:W-:-:S13]  /*1a90*/  ISETP.GT.AND P1, PT, R18, 0x300, PT ;  /* 0x000003001200780c */ /* 0x000fda0003f24270 */
[----:B------:R-:W-:Y:S05]  /*1aa0*/  @!P1 BRA `(.L_x_13) ;  /* 0x00000004004c9947 */ /* 0x000fea0003800000 */
[----:B------:R-:W-:-:S13]  /*1ab0*/  PLOP3.LUT P0, PT, PT, PT, PT, 0x8, 0x80 ;  /* 0x000000000080781c */ /* 0x000fda0003f0e170 */
.L_x_14:
[C---:B------:R-:W-:Y:S02]  /*1ac0*/  IADD3 R19, PT, PT, R3.reuse, 0x100, RZ ;  /* 0x0000010003137810 */ /* 0x040fe40007ffe0ff */
[----:B------:R-:W-:Y:S02]  /*1ad0*/  ISETP.GT.AND P1, PT, R3, 0x18f, PT ;  /* 0x0000018f0300780c */ /* 0x000fe40003f24270 */
[----:B------:R-:W-:Y:S02]  /*1ae0*/  ISETP.GT.AND P2, PT, R19, 0x18f, PT ;  /* 0x0000018f1300780c */ /* 0x000fe40003f44270 */
[----:B0-----:R-:W-:-:S04]  /*1af0*/  IADD3 R24, PT, PT, R3, 0x200, RZ ;  /* 0x0000020003187810 */ /* 0x001fc80007ffe0ff */
[----:B------:R-:W-:-:S05]  /*1b00*/  ISETP.GT.AND P3, PT, R24, 0x18f, PT ;  /* 0x0000018f1800780c */ /* 0x000fca0003f64270 */
[----:B------:R-:W0:Y:S01]  /*1b10*/  @!P1 S2R R23, SR_CgaCtaId ;  /* 0x0000000000179919 */ /* 0x000e220000008800 */
[----:B------:R-:W-:Y:S01]  /*1b20*/  @!P1 IMAD.HI R16, R3, 0x66666667, RZ ;  /* 0x6666666703109827 */ /* 0x000fe200078e02ff */
[----:B------:R-:W-:Y:S01]  /*1b30*/  @!P2 MOV R25, 0x400 ;  /* 0x000004000019a802 */ /* 0x000fe20000000f00 */
[----:B------:R-:W1:Y:S01]  /*1b40*/  @!P2 S2R R26, SR_CgaCtaId ;  /* 0x00000000001aa919 */ /* 0x000e620000008800 */
[----:B------:R-:W-:Y:S01]  /*1b50*/  @!P1 MOV R18, 0x400 ;  /* 0x0000040000129802 */ /* 0x000fe20000000f00 */
[----:B------:R-:W-:Y:S01]  /*1b60*/  @!P2 IMAD.HI R22, R19, 0x66666667, RZ ;  /* 0x666666671316a827 */ /* 0x000fe200078e02ff */
[----:B------:R-:W-:Y:S02]  /*1b70*/  @!P1 SHF.R.U32.HI R21, RZ, 0x1f, R16 ;  /* 0x0000001fff159819 */ /* 0x000fe40000011610 */
[----:B------:R-:W-:Y:S01]  /*1b80*/  @!P1 IADD3 R18, PT, PT, R18, 0x640, RZ ;  /* 0x0000064012129810 */ /* 0x000fe20007ffe0ff */
[----:B------:R-:W-:Y:S01]  /*1b90*/  @!P2 VIADD R25, R25, 0x640 ;  /* 0x000006401919a836 */ /* 0x000fe20000000000 */
[----:B------:R-:W-:-:S02]  /*1ba0*/  @!P1 LEA.HI.SX32 R16, R16, R21, 0x1d ;  /* 0x0000001510109211 */ /* 0x000fc400078feaff */
[----:B------:R-:W2:Y:S01]  /*1bb0*/  @!P1 LDC.64 R20, c[0x0][0x380] ;  /* 0x0000e000ff149b82 */ /* 0x000ea20000000a00 */
[----:B------:R-:W-:Y:S02]  /*1bc0*/  @!P1 R2UR UR4, R12 ;  /* 0x000000000c0492ca */ /* 0x000fe400000e0000 */
[----:B------:R-:W-:Y:S02]  /*1bd0*/  @!P1 R2UR UR5, R13 ;  /* 0x000000000d0592ca */ /* 0x000fe400000e0000 */
[----:B0-----:R-:W-:Y:S02]  /*1be0*/  @!P1 LEA R18, R23, R18, 0x18 ;  /* 0x0000001217129211 */ /* 0x001fe400078ec0ff */
[----:B------:R-:W-:Y:S02]  /*1bf0*/  @!P2 SHF.R.U32.HI R23, RZ, 0x1f, R22 ;  /* 0x0000001fff17a819 */ /* 0x000fe40000011616 */
[----:B-1----:R-:W-:Y:S02]  /*1c00*/  @!P2 LEA R26, R26, R25, 0x18 ;  /* 0x000000191a1aa211 */ /* 0x002fe400078ec0ff */
[----:B------:R-:W0:Y:S01]  /*1c10*/  @!P3 S2R R25, SR_CgaCtaId ;  /* 0x000000000019b919 */ /* 0x000e220000008800 */
[----:B------:R-:W-:Y:S01]  /*1c20*/  @!P2 LEA.HI.SX32 R22, R22, R23, 0x1d ;  /* 0x000000171616a211 */ /* 0x000fe200078feaff */
[----:B------:R-:W-:-:S04]  /*1c30*/  @!P1 IMAD R23, R16, -0x14, R3 ;  /* 0xffffffec10179824 */ /* 0x000fc800078e0203 */
[----:B------:R-:W-:Y:S01]  /*1c40*/  @!P1 IMAD R27, R23, 0x50, R18 ;  /* 0x00000050171b9824 */ /* 0x000fe200078e0212 */
[----:B------:R-:W-:Y:S01]  /*1c50*/  @!P1 IADD3 R23, PT, PT, R0, R23, RZ ;  /* 0x0000001700179210 */ /* 0x000fe20007ffe0ff */
[----:B------:R-:W-:Y:S02]  /*1c60*/  @!P2 IMAD R19, R22, -0x14, R19 ;  /* 0xffffffec1613a824 */ /* 0x000fe400078e0213 */
[----:B------:R-:W-:-:S04]  /*1c70*/  @!P3 IMAD.HI R18, R24, 0x66666667, RZ ;  /* 0x666666671812b827 */ /* 0x000fc800078e02ff */
[C---:B------:R-:W-:Y:S01]  /*1c80*/  @!P1 IMAD R23, R16.reuse, 0x44, R23 ;  /* 0x0000004410179824 */ /* 0x040fe200078e0217 */
[----:B------:R-:W-:Y:S01]  /*1c90*/  @!P1 LEA R16, R16, R27, 0x2 ;  /* 0x0000001b10109211 */ /* 0x000fe200078e10ff */
[----:B------:R-:W-:Y:S01]  /*1ca0*/  @!P2 IMAD R29, R19, 0x50, R26 ;  /* 0x00000050131da824 */ /* 0x000fe200078e021a */
[----:B------:R-:W-:Y:S01]  /*1cb0*/  @!P2 IADD3 R27, PT, PT, R0, R19, RZ ;  /* 0x00000013001ba210 */ /* 0x000fe20007ffe0ff */
[----:B--2---:R-:W-:Y:S01]  /*1cc0*/  @!P1 IMAD.WIDE R20, R23, 0x4, R20 ;  /* 0x0000000417149825 */ /* 0x004fe200078e0214 */
[----:B------:R-:W-:Y:S02]  /*1cd0*/  @!P3 SHF.R.U32.HI R19, RZ, 0x1f, R18 ;  /* 0x0000001fff13b819 */ /* 0x000fe40000011612 */
[----:B------:R-:W-:Y:S01]  /*1ce0*/  @!P3 MOV R26, 0x400 ;  /* 0x00000400001ab802 */ /* 0x000fe20000000f00 */
[C---:B------:R-:W-:Y:S01]  /*1cf0*/  @!P2 IMAD R27, R22.reuse, 0x44, R27 ;  /* 0x00000044161ba824 */ /* 0x040fe200078e021b */
[----:B------:R1:W2:Y:S01]  /*1d00*/  @!P1 LDG.E R23, desc[UR4][R20.64] ;  /* 0x0000000414179981 */ /* 0x0002a2000c1e1900 */
[----:B------:R-:W-:Y:S01]  /*1d10*/  @!P2 IMAD R22, R22, 0x4, R29 ;  /* 0x000000041616a824 */ /* 0x000fe200078e021d */
[----:B------:R-:W-:-:S02]  /*1d20*/  @!P3 LEA.HI.SX32 R29, R18, R19, 0x1d ;  /* 0x00000013121db211 */ /* 0x000fc400078feaff */
[----:B------:R-:W-:Y:S01]  /*1d30*/  @!P3 IADD3 R26, PT, PT, R26, 0x640, RZ ;  /* 0x000006401a1ab810 */ /* 0x000fe20007ffe0ff */
[----:B------:R-:W3:Y:S03]  /*1d40*/  @!P2 LDC.64 R18, c[0x0][0x380] ;  /* 0x0000e000ff12ab82 */ /* 0x000ee60000000a00 */
[----:B0-----:R-:W-:Y:S01]  /*1d50*/  @!P3 LEA R26, R25, R26, 0x18 ;  /* 0x0000001a191ab211 */ /* 0x001fe200078ec0ff */
[----:B------:R-:W-:-:S04]  /*1d60*/  @!P3 IMAD R25, R29, -0x14, R24 ;  /* 0xffffffec1d19b824 */ /* 0x000fc800078e0218 */
[----:B-1----:R-:W0:Y:S01]  /*1d70*/  @!P3 LDC.64 R20, c[0x0][0x380] ;  /* 0x0000e000ff14bb82 */ /* 0x002e220000000a00 */
[----:B------:R-:W-:Y:S01]  /*1d80*/  @!P3 IMAD R26, R25, 0x50, R26 ;  /* 0x00000050191ab824 */ /* 0x000fe200078e021a */
[----:B------:R-:W-:-:S05]  /*1d90*/  @!P3 IADD3 R24, PT, PT, R0, R25, RZ ;  /* 0x000000190018b210 */ /* 0x000fca0007ffe0ff */
[C---:B------:R-:W-:Y:S01]  /*1da0*/  @!P3 IMAD R31, R29.reuse, 0x44, R24 ;  /* 0x000000441d1fb824 */ /* 0x040fe200078e0218 */
[----:B------:R-:W-:Y:S01]  /*1db0*/  @!P3 LEA R24, R29, R26, 0x2 ;  /* 0x0000001a1d18b211 */ /* 0x000fe200078e10ff */
[----:B------:R-:W-:-:S05]  /*1dc0*/  VIADD R26, R3, 0x300 ;  /* 0x00000300031a7836 */ /* 0x000fca0000000000 */
[----:B------:R-:W-:-:S13]  /*1dd0*/  ISETP.GT.AND P4, PT, R26, 0x18f, PT ;  /* 0x0000018f1a00780c */ /* 0x000fda0003f84270 */
[----:B------:R-:W1:Y:S01]  /*1de0*/  @!P4 S2R R29, SR_CgaCtaId ;  /* 0x00000000001dc919 */ /* 0x000e620000008800 */
[----:B---3--:R-:W-:Y:S01]  /*1df0*/  @!P2 IMAD.WIDE R18, R27, 0x4, R18 ;  /* 0x000000041b12a825 */ /* 0x008fe200078e0212 */
[----:B------:R-:W-:Y:S02]  /*1e00*/  @!P2 R2UR UR4, R12 ;  /* 0x000000000c04a2ca */ /* 0x000fe400000e0000 */
[----:B------:R-:W-:Y:S01]  /*1e10*/  @!P2 R2UR UR5, R13 ;  /* 0x000000000d05a2ca */ /* 0x000fe200000e0000 */
[----:B------:R-:W-:-:S05]  /*1e20*/  @!P4 IMAD.HI R27, R26, 0x66666667, RZ ;  /* 0x666666671a1bc827 */ /* 0x000fca00078e02ff */
[----:B------:R-:W-:-:S04]  /*1e30*/  @!P4 SHF.R.U32.HI R28, RZ, 0x1f, R27 ;  /* 0x0000001fff1cc819 */ /* 0x000fc8000001161b */
[----:B------:R-:W-:Y:S02]  /*1e40*/  @!P4 LEA.HI.SX32 R27, R27, R28, 0x1d ;  /* 0x0000001c1b1bc211 */ /* 0x000fe400078feaff */
[----:B------:R-:W-:Y:S01]  /*1e50*/  @!P4 MOV R28, 0x400 ;  /* 0x00000400001cc802 */ /* 0x000fe20000000f00 */
[----:B------:R3:W4:Y:S03]  /*1e60*/  @!P2 LDG.E R25, desc[UR4][R18.64] ;  /* 0x000000041219a981 */ /* 0x000726000c1e1900 */
[----:B------:R-:W-:Y:S01]  /*1e70*/  @!P4 IADD3 R28, PT, PT, R28, 0x640, RZ ;  /* 0x000006401c1cc810 */ /* 0x000fe20007ffe0ff */
[----:B---3--:R-:W-:-:S03]  /*1e80*/  @!P4 IMAD R19, R27, -0x14, R26 ;  /* 0xffffffec1b13c824 */ /* 0x008fc600078e021a */
[----:B-1----:R-:W-:Y:S02]  /*1e90*/  @!P4 LEA R28, R29, R28, 0x18 ;  /* 0x0000001c1d1cc211 */ /* 0x002fe400078ec0ff */
[----:B------:R-:W-:-:S03]  /*1ea0*/  @!P4 IADD3 R18, PT, PT, R0, R19, RZ ;  /* 0x000000130012c210 */ /* 0x000fc60007ffe0ff */
[----:B------:R-:W-:Y:S02]  /*1eb0*/  @!P4 IMAD R26, R19, 0x50, R28 ;  /* 0x00000050131ac824 */ /* 0x000fe400078e021c */
[----:B------:R-:W-:Y:S02]  /*1ec0*/  @!P4 IMAD R29, R27, 0x44, R18 ;  /* 0x000000441b1dc824 */ /* 0x000fe400078e0212 */
[----:B------:R-:W1:Y:S01]  /*1ed0*/  @!P4 LDC.64 R18, c[0x0][0x380] ;  /* 0x0000e000ff12cb82 */ /* 0x000e620000000a00 */
[----:B------:R-:W-:Y:S02]  /*1ee0*/  @!P3 R2UR UR4, R12 ;  /* 0x000000000c04b2ca */ /* 0x000fe400000e0000 */
[----:B------:R-:W-:Y:S01]  /*1ef0*/  @!P3 R2UR UR5, R13 ;  /* 0x000000000d05b2ca */ /* 0x000fe200000e0000 */
[----:B0-----:R-:W-:-:S12]  /*1f00*/  @!P3 IMAD.WIDE R20, R31, 0x4, R20 ;  /* 0x000000041f14b825 */ /* 0x001fd800078e0214 */
[----:B------:R-:W3:Y:S01]  /*1f10*/  @!P3 LDG.E R21, desc[UR4][R20.64] ;  /* 0x000000041415b981 */ /* 0x000ee2000c1e1900 */
[----:B------:R-:W-:Y:S02]  /*1f20*/  @!P4 R2UR UR4, R12 ;  /* 0x000000000c04c2ca */ /* 0x000fe400000e0000 */
[----:B------:R-:W-:Y:S01]  /*1f30*/  @!P4 R2UR UR5, R13 ;  /* 0x000000000d05c2ca */ /* 0x000fe200000e0000 */
[----:B-1----:R-:W-:-:S12]  /*1f40*/  @!P4 IMAD.WIDE R18, R29, 0x4, R18 ;  /* 0x000000041d12c825 */ /* 0x002fd800078e0212 */
[----:B------:R-:W5:Y:S01]  /*1f50*/  @!P4 LDG.E R18, desc[UR4][R18.64] ;  /* 0x000000041212c981 */ /* 0x000f62000c1e1900 */
[----:B------:R-:W-:Y:S01]  /*1f60*/  @!P4 LEA R27, R27, R26, 0x2 ;  /* 0x0000001a1b1bc211 */ /* 0x000fe200078e10ff */
[----:B------:R-:W-:Y:S02]  /*1f70*/  VIADD R3, R3, 0x400 ;  /* 0x0000040003037836 */ /* 0x000fe40000000000 */
[----:B--2---:R0:W-:Y:S03]  /*1f80*/  @!P1 STS [R16], R23 ;  /* 0x0000001710009388 */ /* 0x0041e60000000800 */
[----:B------:R-:W-:Y:S01]  /*1f90*/  ISETP.GE.AND P1, PT, R3, -0x170, PT ;  /* 0xfffffe900300780c */ /* 0x000fe20003f26270 */
[----:B----4-:R0:W-:Y:S04]  /*1fa0*/  @!P2 STS [R22], R25 ;  /* 0x000000191600a388 */ /* 0x0101e80000000800 */
[----:B---3--:R0:W-:Y:S04]  /*1fb0*/  @!P3 STS [R24], R21 ;  /* 0x000000151800b388 */ /* 0x0081e80000000800 */
[----:B-----5:R0:W-:Y:S04]  /*1fc0*/  @!P4 STS [R27], R18 ;  /* 0x000000121b00c388 */ /* 0x0201e80000000800 */
[----:B------:R-:W-:Y:S05]  /*1fd0*/  @!P1 BRA `(.L_x_14) ;  /* 0xfffffff800b89947 */ /* 0x000fea000383ffff */
.L_x_13:
[----:B------:R-:W-:Y:S05]  /*1fe0*/  BSYNC.RECONVERGENT B0 ;  /* 0x0000000000007941 */ /* 0x000fea0003800200 */
.L_x_12:
[----:B0-----:R-:W-:Y:S01]  /*1ff0*/  IADD3 R16, PT, PT, -R3, 0x190, RZ ;  /* 0x0000019003107810 */ /* 0x001fe20007ffe1ff */
[----:B------:R-:W-:Y:S03]  /*2000*/  BSSY.RECONVERGENT B0, `(.L_x_15) ;  /* 0x000002c000007945 */ /* 0x000fe60003800200 */
[----:B------:R-:W-:-:S13]  /*2010*/  ISETP.GT.AND P1, PT, R16, 0x100, PT ;  /* 0x000001001000780c */ /* 0x000fda0003f24270 */
[----:B------:R-:W-:Y:S05]  /*2020*/  @!P1 BRA `(.L_x_16) ;  /* 0x0000000000a49947 */ /* 0x000fea0003800000 */
[C---:B------:R-:W-:Y:S02]  /*2030*/  ISETP.GT.AND P0, PT, R3.reuse, 0x18f, PT ;  /* 0x0000018f0300780c */ /* 0x040fe40003f04270 */
[----:B------:R-:W-:-:S04]  /*2040*/  IADD3 R16, PT, PT, R3, 0x100, RZ ;  /* 0x0000010003107810 */ /* 0x000fc80007ffe0ff */
[----:B------:R-:W-:-:S07]  /*2050*/  ISETP.GT.AND P1, PT, R16, 0x18f, PT ;  /* 0x0000018f1000780c */ /* 0x000fce0003f24270 */
[----:B------:R-:W-:Y:S01]  /*2060*/  @!P0 IMAD.HI R22, R3, 0x66666667, RZ ;  /* 0x6666666703168827 */ /* 0x000fe200078e02ff */
[----:B------:R-:W0:Y:S01]  /*2070*/  @!P0 LDC.64 R18, c[0x0][0x380] ;  /* 0x0000e000ff128b82 */ /* 0x000e220000000a00 */
[----:B------:R-:W1:Y:S01]  /*2080*/  @!P0 S2R R28, SR_CgaCtaId ;  /* 0x00000000001c8919 */ /* 0x000e620000008800 */
[----:B------:R-:W-:Y:S02]  /*2090*/  @!P0 MOV R25, 0x400 ;  /* 0x0000040000198802 */ /* 0x000fe40000000f00 */
[----:B------:R-:W-:Y:S01]  /*20a0*/  @!P0 SHF.R.U32.HI R21, RZ, 0x1f, R22 ;  /* 0x0000001fff158819 */ /* 0x000fe20000011616 */
[----:B------:R-:W2:Y:S01]  /*20b0*/  @!P1 S2R R24, SR_CgaCtaId ;  /* 0x0000000000189919 */ /* 0x000ea20000008800 */
[----:B------:R-:W-:Y:S01]  /*20c0*/  @!P1 IMAD.HI R23, R16, 0x66666667, RZ ;  /* 0x6666666710179827 */ /* 0x000fe200078e02ff */
[----:B------:R-:W-:Y:S02]  /*20d0*/  @!P0 R2UR UR4, R12 ;  /* 0x000000000c0482ca */ /* 0x000fe400000e0000 */
[----:B------:R-:W-:-:S02]  /*20e0*/  @!P0 LEA.HI.SX32 R22, R22, R21, 0x1d ;  /* 0x0000001516168211 */ /* 0x000fc400078feaff */
[----:B------:R-:W-:-:S03]  /*20f0*/  @!P0 R2UR UR5, R13 ;  /* 0x000000000d0582ca */ /* 0x000fc600000e0000 */
[----:B------:R-:W-:-:S05]  /*2100*/  @!P0 IMAD R3, R22, -0x14, R3 ;  /* 0xffffffec16038824 */ /* 0x000fca00078e0203 */
[----:B------:R-:W-:-:S05]  /*2110*/  @!P0 IADD3 R21, PT, PT, R0, R3, RZ ;  /* 0x0000000300158210 */ /* 0x000fca0007ffe0ff */
[----:B------:R-:W-:Y:S01]  /*2120*/  @!P0 IMAD R21, R22, 0x44, R21 ;  /* 0x0000004416158824 */ /* 0x000fe200078e0215 */
[----:B------:R-:W-:-:S03]  /*2130*/  @!P1 SHF.R.U32.HI R26, RZ, 0x1f, R23 ;  /* 0x0000001fff1a9819 */ /* 0x000fc60000011617 */
[----:B0-----:R-:W-:Y:S02]  /*2140*/  @!P0 IMAD.WIDE R20, R21, 0x4, R18 ;  /* 0x0000000415148825 */ /* 0x001fe400078e0212 */
[----:B------:R-:W0:Y:S01]  /*2150*/  @!P1 LDC.64 R18, c[0x0][0x380] ;  /* 0x0000e000ff129b82 */ /* 0x000e220000000a00 */
[----:B------:R-:W-:Y:S02]  /*2160*/  @!P1 LEA.HI.SX32 R23, R23, R26, 0x1d ;  /* 0x0000001a17179211 */ /* 0x000fe400078feaff */
[----:B------:R-:W-:Y:S01]  /*2170*/  @!P1 MOV R26, 0x400 ;  /* 0x00000400001a9802 */ /* 0x000fe20000000f00 */
[----:B------:R3:W4:Y:S01]  /*2180*/  @!P0 LDG.E R20, desc[UR4][R20.64] ;  /* 0x0000000414148981 */ /* 0x000722000c1e1900 */
[----:B------:R-:W-:Y:S02]  /*2190*/  @!P0 IADD3 R25, PT, PT, R25, 0x640, RZ ;  /* 0x0000064019198810 */ /* 0x000fe40007ffe0ff */
[----:B------:R-:W-:Y:S01]  /*21a0*/  @!P1 R2UR UR4, R12 ;  /* 0x000000000c0492ca */ /* 0x000fe200000e0000 */
[----:B------:R-:W-:Y:S01]  /*21b0*/  @!P1 VIADD R27, R26, 0x640 ;  /* 0x000006401a1b9836 */ /* 0x000fe20000000000 */
[----:B-1----:R-:W-:Y:S01]  /*21c0*/  @!P0 LEA R28, R28, R25, 0x18 ;  /* 0x000000191c1c8211 */ /* 0x002fe200078ec0ff */
[----:B------:R-:W-:Y:S01]  /*21d0*/  @!P1 IMAD R25, R23, -0x14, R16 ;  /* 0xffffffec17199824 */ /* 0x000fe200078e0210 */
[----:B------:R-:W-:-:S02]  /*21e0*/  @!P1 R2UR UR5, R13 ;  /* 0x000000000d0592ca */ /* 0x000fc400000e0000 */
[----:B--2---:R-:W-:Y:S02]  /*21f0*/  @!P1 LEA R26, R24, R27, 0x18 ;  /* 0x0000001b181a9211 */ /* 0x004fe400078ec0ff */
[----:B------:R-:W-:-:S05]  /*2200*/  @!P1 IADD3 R24, PT, PT, R0, R25, RZ ;  /* 0x0000001900189210 */ /* 0x000fca0007ffe0ff */
[----:B---3--:R-:W-:-:S04]  /*2210*/  @!P1 IMAD R21, R23, 0x44, R24 ;  /* 0x0000004417159824 */ /* 0x008fc800078e0218 */
[----:B0-----:R-:W-:-:S06]  /*2220*/  @!P1 IMAD.WIDE R18, R21, 0x4, R18 ;  /* 0x0000000415129825 */ /* 0x001fcc00078e0212 */
[----:B------:R-:W2:Y:S01]  /*2230*/  @!P1 LDG.E R18, desc[UR4][R18.64] ;  /* 0x0000000412129981 */ /* 0x000ea2000c1e1900 */
[----:B------:R-:W-:Y:S02]  /*2240*/  @!P0 IMAD R3, R3, 0x50, R28 ;  /* 0x0000005003038824 */ /* 0x000fe400078e021c */
[----:B------:R-:W-:-:S03]  /*2250*/  @!P1 IMAD R24, R25, 0x50, R26 ;  /* 0x0000005019189824 */ /* 0x000fc600078e021a */
[----:B------:R-:W-:Y:S02]  /*2260*/  @!P0 LEA R21, R22, R3, 0x2 ;  /* 0x0000000316158211 */ /* 0x000fe400078e10ff */
[----:B------:R-:W-:Y:S02]  /*2270*/  @!P1 LEA R23, R23, R24, 0x2 ;  /* 0x0000001817179211 */ /* 0x000fe400078e10ff */
[----:B------:R-:W-:Y:S01]  /*2280*/  IADD3 R3, PT, PT, R16, 0x100, RZ ;  /* 0x0000010010037810 */ /* 0x000fe20007ffe0ff */
[----:B----4-:R0:W-:Y:S01]  /*2290*/  @!P0 STS [R21], R20 ;  /* 0x0000001415008388 */ /* 0x0101e20000000800 */
[----:B------:R-:W-:-:S03]  /*22a0*/  PLOP3.LUT P0, PT, PT, PT, PT, 0x8, 0x80 ;  /* 0x000000000080781c */ /* 0x000fc60003f0e170 */
[----:B--2---:R0:W-:Y:S10]  /*22b0*/  @!P1 STS [R23], R18 ;  /* 0x0000001217009388 */ /* 0x0041f40000000800 */
.L_x_16:
[----:B------:R-:W-:Y:S05]  /*22c0*/  BSYNC.RECONVERGENT B0 ;  /* 0x0000000000007941 */ /* 0x000fea0003800200 */
.L_x_15:
[C---:B------:R-:W-:Y:S01]  /*22d0*/  ISETP.LT.OR P0, PT, R3.reuse, 0x190, P0 ;  /* 0x000001900300780c */ /* 0x040fe20000701670 */
[----:B------:R-:W-:Y:S03]  /*22e0*/  BSSY.RECONVERGENT B0, `(.L_x_17) ;  /* 0x0000015000007945 */ /* 0x000fe60003800200 */
[----:B------:R-:W-:-:S13]  /*22f0*/  ISETP.GT.OR P0, PT, R3, 0x18f, !P0 ;  /* 0x0000018f0300780c */ /* 0x000fda0004704670 */
[----:B------:R-:W-:Y:S05]  /*2300*/  @P0 BRA `(.L_x_18) ;  /* 0x0000000000480947 */ /* 0x000fea0003800000 */
[----:B------:R-:W-:Y:S01]  /*2310*/  IMAD.HI R16, R3, 0x66666667, RZ ;  /* 0x6666666703107827 */ /* 0x000fe200078e02ff */
[----:B0-----:R-:W0:Y:S01]  /*2320*/  LDC.64 R18, c[0x0][0x380] ;  /* 0x0000e000ff127b82 */ /* 0x001e220000000a00 */
[----:B------:R-:W-:Y:S02]  /*2330*/  R2UR UR4, R12 ;  /* 0x000000000c0472ca */ /* 0x000fe400000e0000 */
[----:B------:R-:W-:Y:S02]  /*2340*/  R2UR UR5, R13 ;  /* 0x000000000d0572ca */ /* 0x000fe400000e0000 */
[----:B------:R-:W-:-:S04]  /*2350*/  SHF.R.U32.HI R21, RZ, 0x1f, R16 ;  /* 0x0000001fff157819 */ /* 0x000fc80000011610 */
[----:B------:R-:W-:-:S05]  /*2360*/  LEA.HI.SX32 R16, R16, R21, 0x1d ;  /* 0x0000001510107211 */ /* 0x000fca00078feaff */
[----:B------:R-:W-:-:S04]  /*2370*/  IMAD R3, R16, -0x14, R3 ;  /* 0xffffffec10037824 */ /* 0x000fc800078e0203 */
[----:B------:R-:W-:-:S04]  /*2380*/  IMAD.IADD R21, R0, 0x1, R3 ;  /* 0x0000000100157824 */ /* 0x000fc800078e0203 */
[----:B------:R-:W-:-:S04]  /*2390*/  IMAD R21, R16, 0x44, R21 ;  /* 0x0000004410157824 */ /* 0x000fc800078e0215 */
[----:B0-----:R-:W-:-:S06]  /*23a0*/  IMAD.WIDE R18, R21, 0x4, R18 ;  /* 0x0000000415127825 */ /* 0x001fcc00078e0212 */
[----:B------:R-:W2:Y:S01]  /*23b0*/  LDG.E R18, desc[UR4][R18.64] ;  /* 0x0000000412127981 */ /* 0x000ea2000c1e1900 */
[----:B------:R-:W-:Y:S01]  /*23c0*/  MOV R0, 0x400 ;  /* 0x0000040000007802 */ /* 0x000fe20000000f00 */
[----:B------:R-:W0:Y:S03]  /*23d0*/  S2R R21, SR_CgaCtaId ;  /* 0x0000000000157919 */ /* 0x000e260000008800 */
[----:B------:R-:W-:-:S04]  /*23e0*/  IADD3 R0, PT, PT, R0, 0x640, RZ ;  /* 0x0000064000007810 */ /* 0x000fc80007ffe0ff */
[----:B0-----:R-:W-:-:S05]  /*23f0*/  LEA R0, R21, R0, 0x18 ;  /* 0x0000000015007211 */ /* 0x001fca00078ec0ff */
[----:B------:R-:W-:-:S05]  /*2400*/  IMAD R3, R3, 0x50, R0 ;  /* 0x0000005003037824 */ /* 0x000fca00078e0200 */
[----:B------:R-:W-:-:S05]  /*2410*/  LEA R3, R16, R3, 0x2 ;  /* 0x0000000310037211 */ /* 0x000fca00078e10ff */
[----:B--2---:R1:W-:Y:S02]  /*2420*/  STS [R3], R18 ;  /* 0x0000001203007388 */ /* 0x0043e40000000800 */
.L_x_18:
[----:B------:R-:W-:Y:S05]  /*2430*/  BSYNC.RECONVERGENT B0 ;  /* 0x0000000000007941 */ /* 0x000fea0003800200 */
.L_x_17:
[----:B------:R-:W-:Y:S06]  /*2440*/  BAR.SYNC.DEFER_BLOCKING 0x0 ;  /* 0x0000000000007b1d */ /* 0x000fec0000010000 */
[----:B------:R-:W-:-:S05]  /*2450*/  UMOV UR4, URZ ;  /* 0x000000ff00047c82 */ /* 0x000fca0008000000 */
.L_x_22:
[----:B------:R-:W2:Y:S01]  /*2460*/  LDC R16, c[0x0][0x394] ;  /* 0x0000e500ff107b82 */ /* 0x000ea20000000800 */
[----:B------:R-:W-:Y:S01]  /*2470*/  UMOV UR7, UR4 ;  /* 0x0000000400077c82 */ /* 0x000fe20008000000 */
[----:B------:R-:W-:Y:S02]  /*2480*/  UIADD3 UR10, UPT, UPT, UR4, 0x2, URZ ;  /* 0x00000002040a7890 */ /* 0x000fe4000fffe0ff */
[----:B------:R-:W-:Y:S01]  /*2490*/  UIADD3 UR4, UPT, UPT, UR4, 0x1, URZ ;  /* 0x0000000104047890 */ /* 0x000fe2000fffe0ff */
[----:B------:R-:W3:Y:S05]  /*24a0*/  LDCU UR11, c[0x3][0x3c] ;  /* 0x00c00780ff0b77ac */ /* 0x000eea0008000800 */
[----:B------:R-:W-:Y:S01]  /*24b0*/  MOV R0, UR4 ;  /* 0x0000000400007c02 */ /* 0x000fe20008000f00 */
[----:B------:R-:W4:Y:S03]  /*24c0*/  LDCU UR26, c[0x3][0x74] ;  /* 0x00c00e80ff1a77ac */ /* 0x000f260008000800 */
[----:B------:R-:W-:Y:S01]  /*24d0*/  ISETP.GE.AND P1, PT, R0, 0x10, PT ;  /* 0x000000100000780c */ /* 0x000fe20003f26270 */
        /* <DEDUP_REMOVED lines=9> */
[----:B------:R-:W0:Y:S01]  /*2570*/  LDCU.128 UR20, c[0x3][0x40] ;  /* 0x00c00800ff1477ac */ /* 0x000e220008000c00 */
[----:B---3--:R-:W-:-:S05]  /*2580*/  UMOV UR5, URZ ;  /* 0x000000ff00057c82 */ /* 0x008fca0008000000 */
.L_x_21:
[----:B-1----:R-:W1:Y:S01]  /*2590*/  S2R R3, SR_CgaCtaId ;  /* 0x0000000000037919 */ /* 0x002e620000008800 */
[----:B------:R-:W-:Y:S01]  /*25a0*/  MOV R0, 0x400 ;  /* 0x0000040000007802 */ /* 0x000fe20000000f00 */
[----:B------:R-:W-:Y:S01]  /*25b0*/  USHF.L.U32 UR6, UR5, 0x2, URZ ;  /* 0x0000000205067899 */ /* 0x000fe200080006ff */
[C---:B------:R-:W-:Y:S01]  /*25c0*/  IMAD R28, R17.reuse, 0x50, R6 ;  /* 0x00000050111c7824 */ /* 0x040fe200078e0206 */
[----:B------:R-:W-:Y:S01]  /*25d0*/  BSSY.RECONVERGENT B0, `(.L_x_19) ;  /* 0x00000b3000007945 */ /* 0x000fe20003800200 */
[----:B------:R-:W-:Y:S01]  /*25e0*/  IADD3 R0, PT, PT, R0, 0x640, RZ ;  /* 0x0000064000007810 */ /* 0x000fe20007ffe0ff */
[----:B------:R-:W-:Y:S01]  /*25f0*/  UIMAD UR6, UR7, 0x50, UR6 ;  /* 0x00000050070678a4 */ /* 0x000fe2000f8e0206 */
[----:B------:R-:W-:Y:S02]  /*2600*/  IMAD.IADD R28, R28, 0x1, R11 ;  /* 0x000000011c1c7824 */ /* 0x000fe400078e020b */
[----:B------:R-:W-:Y:S01]  /*2610*/  R2UR UR9, R0 ;  /* 0x00000000000972ca */ /* 0x000fe200000e0000 */
[----:B0-----:R-:W-:-:S02]  /*2620*/  VIADD R21, R17, 0x1 ;  /* 0x0000000111157836 */ /* 0x001fc40000000000 */
[----:B------:R-:W-:Y:S02]  /*2630*/  LDS R19, [R28+0x4] ;  /* 0x000004001c137984 */ /* 0x000fe40000000800 */
[----:B------:R-:W-:Y:S02]  /*2640*/  IMAD R26, R21, 0x50, R6 ;  /* 0x00000050151a7824 */ /* 0x000fe400078e0206 */
[----:B------:R-:W-:Y:S04]  /*2650*/  LDS R22, [R28+0xc] ;  /* 0x00000c001c167984 */ /* 0x000fe80000000800 */
[----:B------:R-:W-:Y:S04]  /*2660*/  LDS R24, [R28+0x8] ;  /* 0x000008001c187984 */ /* 0x000fe80000000800 */
[----:B------:R-:W-:Y:S01]  /*2670*/  LDS R20, [R28+0x10] ;  /* 0x000010001c147984 */ /* 0x000fe20000000800 */
[----:B-1----:R-:W-:-:S03]  /*2680*/  R2UR UR8, R3 ;  /* 0x00000000030872ca */ /* 0x002fc600000e0000 */
[----:B------:R0:W-:Y:S10]  /*2690*/  LDS R3, [R28] ;  /* 0x000000001c037984 */ /* 0x0001f40000000800 */
[----:B------:R-:W-:-:S02]  /*26a0*/  ULEA UR9, UR8, UR9, 0x18 ;  /* 0x0000000908097291 */ /* 0x000fc4000f8ec0ff */
[----:B------:R-:W-:-:S04]  /*26b0*/  UIADD3 UR8, UPT, UPT, UR5, 0x2, URZ ;  /* 0x0000000205087890 */ /* 0x000fc8000fffe0ff */
[----:B------:R-:W-:Y:S01]  /*26c0*/  MOV R0, UR9 ;  /* 0x0000000900007c02 */ /* 0x000fe20008000f00 */
[----:B0-----:R-:W-:Y:S01]  /*26d0*/  IMAD.U32 R28, RZ, RZ, UR9 ;  /* 0x00000009ff1c7e24 */ /* 0x001fe2000f8e00ff */
[----:B------:R-:W-:Y:S02]  /*26e0*/  MOV R18, UR9 ;  /* 0x0000000900127c02 */ /* 0x000fe40008000f00 */
[----:B------:R-:W-:Y:S02]  /*26f0*/  MOV R23, UR9 ;  /* 0x0000000900177c02 */ /* 0x000fe40008000f00 */
[----:B------:R-:W0:Y:S01]  /*2700*/  LDS R0, [R0+UR6] ;  /* 0x0000000600007984 */ /* 0x000e220008000800 */
[----:B------:R-:W-:Y:S02]  /*2710*/  MOV R25, UR9 ;  /* 0x0000000900197c02 */ /* 0x000fe40008000f00 */
[----:B------:R-:W-:Y:S01]  /*2720*/  MOV R29, UR9 ;  /* 0x00000009001d7c02 */ /* 0x000fe20008000f00 */
[----:B------:R-:W1:Y:S01]  /*2730*/  LDS R18, [R18+UR6+0x4] ;  /* 0x0000040612127984 */ /* 0x000e620008000800 */
[----:B------:R-:W-:-:S03]  /*2740*/  MOV R30, UR9 ;  /* 0x00000009001e7c02 */ /* 0x000fc60008000f00 */
[----:B------:R-:W3:Y:S04]  /*2750*/  LDS R23, [R23+UR6+0xc] ;  /* 0x00000c0617177984 */ /* 0x000ee80008000800 */
[----:B------:R-:W5:Y:S04]  /*2760*/  LDS R25, [R25+UR6+0x8] ;  /* 0x0000080619197984 */ /* 0x000f680008000800 */
[----:B------:R-:W4:Y:S01]  /*2770*/  LDS R21, [R29+UR6+0x10] ;  /* 0x000010061d157984 */ /* 0x000f220008000800 */
[----:B0-----:R-:W-:Y:S01]  /*2780*/  FADD R0, -R0, R3 ;  /* 0x0000000300007221 */ /* 0x001fe20000000100 */
[----:B------:R-:W-:Y:S01]  /*2790*/  IADD3 R3, PT, PT, R26, R11, RZ ;  /* 0x0000000b1a037210 */ /* 0x000fe20007ffe0ff */
[----:B-1----:R-:W-:-:S02]  /*27a0*/  FADD R26, -R18, R19 ;  /* 0x00000013121a7221 */ /* 0x002fc40000000100 */
[----:B------:R-:W-:Y:S01]  /*27b0*/  FMUL R0, R0, R0 ;  /* 0x0000000000007220 */ /* 0x000fe20000400000 */
[----:B------:R-:W-:Y:S01]  /*27c0*/  LDS R19, [R30+UR6+0x50] ;  /* 0x000050061e137984 */ /* 0x000fe20008000800 */
[----:B------:R-:W-:Y:S02]  /*27d0*/  FMUL R27, R26, R26 ;  /* 0x0000001a1a1b7220 */ /* 0x000fe40000400000 */
[----:B------:R-:W-:Y:S01]  /*27e0*/  FFMA R0, R0, UR12, RZ ;  /* 0x0000000c00007c23 */ /* 0x000fe200080000ff */
[----:B------:R-:W0:Y:S01]  /*27f0*/  LDS R18, [R3] ;  /* 0x0000000003127984 */ /* 0x000e220000000800 */
[----:B------:R-:W-:Y:S01]  /*2800*/  MOV R26, UR9 ;  /* 0x00000009001a7c02 */ /* 0x000fe20008000f00 */
[----:B---3--:R-:W-:Y:S01]  /*2810*/  FADD R22, -R23, R22 ;  /* 0x0000001617167221 */ /* 0x008fe20000000100 */
[----:B------:R-:W-:Y:S01]  /*2820*/  FFMA R27, R27, UR11, R0 ;  /* 0x0000000b1b1b7c23 */ /* 0x000fe20008000000 */
[----:B-----5:R-:W-:Y:S01]  /*2830*/  FADD R24, -R25, R24 ;  /* 0x0000001819187221 */ /* 0x020fe20000000100 */
[----:B------:R-:W-:Y:S01]  /*2840*/  LDS R0, [R3+0x4] ;  /* 0x0000040003007984 */ /* 0x000fe20000000800 */
[----:B------:R-:W-:Y:S01]  /*2850*/  FMUL R25, R22, R22 ;  /* 0x0000001616197220 */ /* 0x000fe20000400000 */
[----:B----4-:R-:W-:Y:S01]  /*2860*/  FADD R21, -R21, R20 ;  /* 0x0000001415157221 */ /* 0x010fe20000000100 */
[----:B------:R-:W-:Y:S01]  /*2870*/  FMUL R24, R24, R24 ;  /* 0x0000001818187220 */ /* 0x000fe20000400000 */
[----:B------:R1:W3:Y:S01]  /*2880*/  LDS R23, [R26+UR6+0x54] ;  /* 0x000054061a177984 */ /* 0x0002e20008000800 */
[----:B------:R-:W-:-:S02]  /*2890*/  IMAD.U32 R22, RZ, RZ, UR9 ;  /* 0x00000009ff167e24 */ /* 0x000fc4000f8e00ff */
[----:B------:R-:W-:Y:S01]  /*28a0*/  FFMA R24, R24, UR24, R27 ;  /* 0x0000001818187c23 */ /* 0x000fe2000800001b */
[----:B------:R-:W-:Y:S01]  /*28b0*/  LDS R20, [R3+0x8] ;  /* 0x0000080003147984 */ /* 0x000fe20000000800 */
[----:B------:R-:W-:Y:S02]  /*28c0*/  MOV R27, UR9 ;  /* 0x00000009001b7c02 */ /* 0x000fe40008000f00 */
[----:B------:R-:W-:Y:S01]  /*28d0*/  FFMA R24, R25, UR26, R24 ;  /* 0x0000001a19187c23 */ /* 0x000fe20008000018 */
[----:B------:R-:W-:Y:S02]  /*28e0*/  FMUL R25, R21, R21 ;  /* 0x0000001515197220 */ /* 0x000fe40000400000 */
[----:B------:R-:W4:Y:S02]  /*28f0*/  LDS R21, [R22+UR6+0x58] ;  /* 0x0000580616157984 */ /* 0x000f240008000800 */
[----:B------:R-:W-:Y:S02]  /*2900*/  FFMA R25, R25, UR16, R24 ;  /* 0x0000001019197c23 */ /* 0x000fe40008000018 */
[----:B------:R-:W-:Y:S04]  /*2910*/  LDS R24, [R3+0xc] ;  /* 0x00000c0003187984 */ /* 0x000fe80000000800 */
[----:B------:R-:W5:Y:S04]  /*2920*/  LDS R27, [R27+UR6+0x5c] ;  /* 0x00005c061b1b7984 */ /* 0x000f680008000800 */
[----:B------:R-:W-:Y:S01]  /*2930*/  LDS R22, [R3+0x10] ;  /* 0x0000100003167984 */ /* 0x000fe20000000800 */
[----:B0-----:R-:W-:Y:S01]  /*2940*/  FADD R18, -R19, R18 ;  /* 0x0000001213127221 */ /* 0x001fe20000000100 */
[----:B------:R-:W-:-:S03]  /*2950*/  IADD3 R19, PT, PT, R17, 0x2, RZ ;  /* 0x0000000211137810 */ /* 0x000fc60007ffe0ff */
[----:B------:R-:W-:-:S04]  /*2960*/  FMUL R18, R18, R18 ;  /* 0x0000001212127220 */ /* 0x000fc80000400000 */
[----:B-1----:R-:W-:Y:S01]  /*2970*/  FFMA R26, R18, UR13, R25 ;  /* 0x0000000d121a7c23 */ /* 0x002fe20008000019 */
[----:B------:R-:W-:Y:S01]  /*2980*/  MOV R25, UR9 ;  /* 0x0000000900197c02 */ /* 0x000fe20008000f00 */
[----:B------:R-:W-:Y:S02]  /*2990*/  IMAD R18, R19, 0x50, R6 ;  /* 0x0000005013127824 */ /* 0x000fe400078e0206 */
[----:B---3--:R-:W-:Y:S02]  /*29a0*/  FADD R23, -R23, R0 ;  /* 0x0000000017177221 */ /* 0x008fe40000000100 */
[----:B------:R-:W-:Y:S01]  /*29b0*/  LDS R0, [R28+UR6+0xa0] ;  /* 0x0000a0061c007984 */ /* 0x000fe20008000800 */
[----:B------:R-:W-:Y:S01]  /*29c0*/  IADD3 R18, PT, PT, R18, R11, RZ ;  /* 0x0000000b12127210 */ /* 0x000fe20007ffe0ff */
[----:B------:R-:W-:Y:S02]  /*29d0*/  FMUL R23, R23, R23 ;  /* 0x0000001717177220 */ /* 0x000fe40000400000 */
[----:B------:R-:W0:Y:S01]  /*29e0*/  LDS R25, [R25+UR6+0x60] ;  /* 0x0000600619197984 */ /* 0x000e220008000800 */
[----:B----4-:R-:W-:Y:S01]  /*29f0*/  FADD R21, -R21, R20 ;  /* 0x0000001415157221 */ /* 0x010fe20000000100 */
[----:B------:R-:W-:-:S02]  /*2a00*/  MOV R20, UR9 ;  /* 0x0000000900147c02 */ /* 0x000fc40008000f00 */
[----:B------:R-:W1:Y:S01]  /*2a10*/  LDS R19, [R18] ;  /* 0x0000000012137984 */ /* 0x000e620000000800 */
[----:B------:R-:W-:Y:S01]  /*2a20*/  FFMA R23, R23, UR20, R26 ;  /* 0x0000001417177c23 */ /* 0x000fe2000800001a */
[----:B------:R-:W-:Y:S02]  /*2a30*/  MOV R26, UR9 ;  /* 0x00000009001a7c02 */ /* 0x000fe40008000f00 */
[----:B------:R-:W-:Y:S01]  /*2a40*/  LDS R3, [R18+0x4] ;  /* 0x0000040012037984 */ /* 0x000fe20000000800 */
[----:B-----5:R-:W-:Y:S01]  /*2a50*/  FADD R27, -R27, R24 ;  /* 0x000000181b1b7221 */ /* 0x020fe20000000100 */
[----:B------:R-:W-:Y:S02]  /*2a60*/  FMUL R24, R21, R21 ;  /* 0x0000001515187220 */ /* 0x000fe40000400000 */
[----:B------:R-:W3:Y:S01]  /*2a70*/  LDS R20, [R20+UR6+0xa4] ;  /* 0x0000a40614147984 */ /* 0x000ee20008000800 */
[----:B------:R-:W-:Y:S01]  /*2a80*/  MOV R21, UR9 ;  /* 0x0000000900157c02 */ /* 0x000fe20008000f00 */
[----:B------:R-:W-:Y:S01]  /*2a90*/  FFMA R23, R24, UR25, R23 ;  /* 0x0000001918177c23 */ /* 0x000fe20008000017 */
[----:B------:R-:W-:Y:S01]  /*2aa0*/  FMUL R24, R27, R27 ;  /* 0x0000001b1b187220 */ /* 0x000fe20000400000 */
[----:B------:R-:W-:Y:S01]  /*2ab0*/  IADD3 R27, PT, PT, R17, 0x3, RZ ;  /* 0x00000003111b7810 */ /* 0x000fe20007ffe0ff */
[----:B------:R-:W-:Y:S02]  /*2ac0*/  LDS R26, [R26+UR6+0xb0] ;  /* 0x0000b0061a1a7984 */ /* 0x000fe40008000800 */
[----:B------:R-:W-:-:S02]  /*2ad0*/  FFMA R23, R24, UR28, R23 ;  /* 0x0000001c18177c23 */ /* 0x000fc40008000017 */
[----:B------:R-:W-:Y:S01]  /*2ae0*/  LDS R21, [R21+UR6+0xa8] ;  /* 0x0000a80615157984 */ /* 0x000fe20008000800 */
[----:B0-----:R-:W-:-:S04]  /*2af0*/  FADD R22, -R25, R22 ;  /* 0x0000001619167221 */ /* 0x001fc80000000100 */
[----:B------:R-:W-:Y:S01]  /*2b00*/  FMUL R24, R22, R22 ;  /* 0x0000001616187220 */ /* 0x000fe20000400000 */
[----:B-1----:R-:W-:Y:S01]  /*2b10*/  FADD R0, -R0, R19 ;  /* 0x0000001300007221 */ /* 0x002fe20000000100 */
[----:B------:R-:W0:Y:S02]  /*2b20*/  LDS R22, [R18+0x8] ;  /* 0x0000080012167984 */ /* 0x000e240000000800 */
[----:B------:R-:W-:Y:S01]  /*2b30*/  FFMA R23, R24, UR17, R23 ;  /* 0x0000001118177c23 */ /* 0x000fe20008000017 */
[----:B------:R-:W-:Y:S01]  /*2b40*/  FMUL R0, R0, R0 ;  /* 0x0000000000007220 */ /* 0x000fe20000400000 */
[----:B------:R-:W-:Y:S03]  /*2b50*/  LDS R19, [R18+0xc] ;  /* 0x00000c0012137984 */ /* 0x000fe60000000800 */
[----:B------:R-:W-:Y:S01]  /*2b60*/  FFMA R25, R0, UR14, R23 ;  /* 0x0000000e00197c23 */ /* 0x000fe20008000017 */
[----:B------:R1:W4:Y:S01]  /*2b70*/  LDS R24, [R28+UR6+0xac] ;  /* 0x0000ac061c187984 */ /* 0x0003220008000800 */
[----:B------:R-:W-:-:S02]  /*2b80*/  IMAD R0, R27, 0x50, R6 ;  /* 0x000000501b007824 */ /* 0x000fc400078e0206 */
[----:B---3--:R-:W-:Y:S01]  /*2b90*/  FADD R27, -R20, R3 ;  /* 0x00000003141b7221 */ /* 0x008fe20000000100 */
[----:B------:R-:W3:Y:S01]  /*2ba0*/  LDS R23, [R18+0x10] ;  /* 0x0000100012177984 */ /* 0x000ee20000000800 */
[----:B------:R-:W-:-:S03]  /*2bb0*/  IMAD.IADD R0, R0, 0x1, R11 ;  /* 0x0000000100007824 */ /* 0x000fc600078e020b */
[----:B------:R-:W-:Y:S01]  /*2bc0*/  LDS R20, [R29+UR6+0xf0] ;  /* 0x0000f0061d147984 */ /* 0x000fe20008000800 */
[----:B-1----:R-:W-:Y:S01]  /*2bd0*/  FMUL R28, R27, R27 ;  /* 0x0000001b1b1c7220 */ /* 0x002fe20000400000 */
[----:B------:R-:W-:Y:S02]  /*2be0*/  MOV R27, UR9 ;  /* 0x00000009001b7c02 */ /* 0x000fe40008000f00 */
[----:B------:R-:W1:Y:S01]  /*2bf0*/  LDS R3, [R0] ;  /* 0x0000000000037984 */ /* 0x000e620000000800 */
[----:B------:R-:W-:Y:S01]  /*2c00*/  FFMA R25, R28, UR21, R25 ;  /* 0x000000151c197c23 */ /* 0x000fe20008000019 */
[----:B------:R-:W-:Y:S02]  /*2c10*/  MOV R28, UR9 ;  /* 0x00000009001c7c02 */ /* 0x000fe40008000f00 */
[----:B------:R5:W-:Y:S02]  /*2c20*/  LDS R18, [R27+UR6+0xf4] ;  /* 0x0000f4061b127984 */ /* 0x000be40008000800 */
[----:B-----5:R-:W-:Y:S01]  /*2c30*/  IADD3 R27, PT, PT, R17, 0x4, RZ ;  /* 0x00000004111b7810 */ /* 0x020fe20007ffe0ff */
[----:B0-----:R-:W-:-:S04]  /*2c40*/  FADD R21, -R21, R22 ;  /* 0x0000001615157221 */ /* 0x001fc80000000100 */
[----:B------:R-:W-:Y:S01]  /*2c50*/  FMUL R22, R21, R21 ;  /* 0x0000001515167220 */ /* 0x000fe20000400000 */
[----:B----4-:R-:W-:-:S03]  /*2c60*/  FADD R24, -R24, R19 ;  /* 0x0000001318187221 */ /* 0x010fc60000000100 */
[----:B------:R-:W-:Y:S01]  /*2c70*/  FFMA R22, R22, UR30, R25 ;  /* 0x0000001e16167c23 */ /* 0x000fe20008000019 */
[----:B------:R-:W0:Y:S01]  /*2c80*/  LDS R19, [R0+0x4] ;  /* 0x0000040000137984 */ /* 0x000e220000000800 */
[----:B------:R-:W-:Y:S01]  /*2c90*/  FMUL R21, R24, R24 ;  /* 0x0000001818157220 */ /* 0x000fe20000400000 */
[----:B---3--:R-:W-:Y:S01]  /*2ca0*/  FADD R26, -R26, R23 ;  /* 0x000000171a1a7221 */ /* 0x008fe20000000100 */
[----:B------:R-:W-:Y:S01]  /*2cb0*/  MOV R24, UR9 ;  /* 0x0000000900187c02 */ /* 0x000fe20008000f00 */
[----:B------:R-:W-:Y:S01]  /*2cc0*/  LDS R23, [R28+UR6+0xf8] ;  /* 0x0000f8061c177984 */ /* 0x000fe20008000800 */
[----:B------:R-:W-:Y:S01]  /*2cd0*/  FFMA R21, R21, UR29, R22 ;  /* 0x0000001d15157c23 */ /* 0x000fe20008000016 */
[----:B------:R-:W-:Y:S02]  /*2ce0*/  FMUL R26, R26, R26 ;  /* 0x0000001a1a1a7220 */ /* 0x000fe40000400000 */
[----:B------:R-:W3:Y:S01]  /*2cf0*/  LDS R22, [R0+0x8] ;  /* 0x0000080000167984 */ /* 0x000ee20000000800 */
[----:B-1----:R-:W-:Y:S01]  /*2d00*/  FADD R3, -R20, R3 ;  /* 0x0000000314037221 */ /* 0x002fe20000000100 */
[----:B------:R-:W-:-:S02]  /*2d10*/  FFMA R21, R26, UR18, R21 ;  /* 0x000000121a157c23 */ /* 0x000fc40008000015 */
[----:B------:R-:W-:Y:S01]  /*2d20*/  LDS R24, [R24+UR6+0xfc] ;  /* 0x0000fc0618187984 */ /* 0x000fe20008000800 */
[----:B------:R-:W-:-:S03]  /*2d30*/  FMUL R20, R3, R3 ;  /* 0x0000000303147220 */ /* 0x000fc60000400000 */
[----:B------:R-:W1:Y:S01]  /*2d40*/  LDS R25, [R0+0xc] ;  /* 0x00000c0000197984 */ /* 0x000e620000000800 */
[----:B------:R-:W-:Y:S01]  /*2d50*/  FFMA R26, R20, UR15, R21 ;  /* 0x0000000f141a7c23 */ /* 0x000fe20008000015 */
[----:B------:R-:W-:Y:S02]  /*2d60*/  IMAD R20, R27, 0x50, R6 ;  /* 0x000000501b147824 */ /* 0x000fe400078e0206 */
[----:B------:R-:W-:-:S03]  /*2d70*/  IMAD.U32 R21, RZ, RZ, UR9 ;  /* 0x00000009ff157e24 */ /* 0x000fc6000f8e00ff */
[----:B------:R-:W-:Y:S02]  /*2d80*/  IADD3 R3, PT, PT, R20, R11, RZ ;  /* 0x0000000b14037210 */ /* 0x000fe40007ffe0ff */
[----:B------:R-:W-:Y:S04]  /*2d90*/  LDS R20, [R0+0x10] ;  /* 0x0000100000147984 */ /* 0x000fe80000000800 */
[----:B------:R-:W4:Y:S04]  /*2da0*/  LDS R21, [R21+UR6+0x100] ;  /* 0x0001000615157984 */ /* 0x000f280008000800 */
[----:B------:R-:W-:Y:S01]  /*2db0*/  LDS R0, [R3+0x10] ;  /* 0x0000100003007984 */ /* 0x000fe20000000800 */
[----:B0-----:R-:W-:-:S03]  /*2dc0*/  FADD R27, -R18, R19 ;  /* 0x00000013121b7221 */ /* 0x001fc60000000100 */
[----:B------:R-:W-:Y:S01]  /*2dd0*/  LDS R19, [R28+UR6+0x140] ;  /* 0x000140061c137984 */ /* 0x000fe20008000800 */
[----:B------:R-:W-:-:S03]  /*2de0*/  FMUL R27, R27, R27 ;  /* 0x0000001b1b1b7220 */ /* 0x000fc60000400000 */
[----:B------:R-:W0:Y:S01]  /*2df0*/  LDS R18, [R3] ;  /* 0x0000000003127984 */ /* 0x000e220000000800 */
[----:B------:R-:W-:Y:S01]  /*2e00*/  FFMA R26, R27, UR22, R26 ;  /* 0x000000161b1a7c23 */ /* 0x000fe2000800001a */
[----:B---3--:R-:W-:-:S04]  /*2e10*/  FADD R22, -R23, R22 ;  /* 0x0000001617167221 */ /* 0x008fc80000000100 */
[----:B------:R-:W-:Y:S02]  /*2e20*/  FMUL R23, R22, R22 ;  /* 0x0000001616177220 */ /* 0x000fe40000400000 */
[----:B------:R-:W-:Y:S01]  /*2e30*/  LDS R22, [R3+0x4] ;  /* 0x0000040003167984 */ /* 0x000fe20000000800 */
[----:B-1----:R-:W-:Y:S01]  /*2e40*/  FADD R24, -R24, R25 ;  /* 0x0000001918187221 */ /* 0x002fe20000000100 */
[----:B------:R-:W-:Y:S01]  /*2e50*/  MOV R25, UR9 ;  /* 0x0000000900197c02 */ /* 0x000fe20008000f00 */
[----:B------:R-:W-:Y:S02]  /*2e60*/  FFMA R23, R23, UR31, R26 ;  /* 0x0000001f17177c23 */ /* 0x000fe4000800001a */
[----:B------:R-:W-:-:S03]  /*2e70*/  FMUL R24, R24, R24 ;  /* 0x0000001818187220 */ /* 0x000fc60000400000 */
[----:B------:R-:W1:Y:S01]  /*2e80*/  LDS R25, [R25+UR6+0x144] ;  /* 0x0001440619197984 */ /* 0x000e620008000800 */
[----:B------:R-:W-:-:S03]  /*2e90*/  FFMA R26, R24, UR32, R23 ;  /* 0x00000020181a7c23 */ /* 0x000fc60008000017 */
[----:B------:R-:W-:Y:S01]  /*2ea0*/  LDS R23, [R3+0xc] ;  /* 0x00000c0003177984 */ /* 0x000fe20000000800 */
[----:B----4-:R-:W-:-:S03]  /*2eb0*/  FADD R27, -R21, R20 ;  /* 0x00000014151b7221 */ /* 0x010fc60000000100 */
[----:B------:R-:W-:Y:S01]  /*2ec0*/  LDS R20, [R3+0x8] ;  /* 0x0000080003147984 */ /* 0x000fe20000000800 */
[----:B------:R-:W-:-:S03]  /*2ed0*/  FMUL R27, R27, R27 ;  /* 0x0000001b1b1b7220 */ /* 0x000fc60000400000 */
[----:B------:R-:W3:Y:S01]  /*2ee0*/  LDS R21, [R28+UR6+0x148] ;  /* 0x000148061c157984 */ /* 0x000ee20008000800 */
[----:B------:R-:W-:Y:S01]  /*2ef0*/  FFMA R27, R27, UR19, R26 ;  /* 0x000000131b1b7c23 */ /* 0x000fe2000800001a */
[----:B0-----:R-:W-:Y:S01]  /*2f00*/  FADD R24, -R19, R18 ;  /* 0x0000001213187221 */ /* 0x001fe20000000100 */
[----:B------:R-:W-:Y:S01]  /*2f10*/  MOV R19, UR9 ;  /* 0x0000000900137c02 */ /* 0x000fe20008000f00 */
[----:B------:R-:W0:Y:S02]  /*2f20*/  LDS R18, [R29+UR6+0x14c] ;  /* 0x00014c061d127984 */ /* 0x000e240008000800 */
[----:B------:R-:W-:-:S03]  /*2f30*/  FMUL R24, R24, R24 ;  /* 0x0000001818187220 */ /* 0x000fc60000400000 */
[----:B------:R-:W4:Y:S01]  /*2f40*/  LDS R19, [R19+UR6+0x150] ;  /* 0x0001500613137984 */ /* 0x000f220008000800 */
[----:B------:R-:W-:Y:S01]  /*2f50*/  FFMA R24, R24, UR27, R27 ;  /* 0x0000001b18187c23 */ /* 0x000fe2000800001b */
[----:B------:R-:W-:Y:S01]  /*2f60*/  UIADD3 UR6, UPT, UPT, UR5, 0x1, URZ ;  /* 0x0000000105067890 */ /* 0x000fe2000fffe0ff */
[----:B--2---:R-:W2:Y:S01]  /*2f70*/  MUFU.RCP R27, R16 ;  /* 0x00000010001b7308 */ /* 0x004ea20000001000 */
[----:B-1----:R-:W-:-:S04]  /*2f80*/  FADD R22, -R25, R22 ;  /* 0x0000001619167221 */ /* 0x002fc80000000100 */
[----:B------:R-:W-:-:S04]  /*2f90*/  FMUL R25, R22, R22 ;  /* 0x0000001616197220 */ /* 0x000fc80000400000 */
[----:B------:R-:W-:Y:S01]  /*2fa0*/  FFMA R24, R25, UR23, R24 ;  /* 0x0000001719187c23 */ /* 0x000fe20008000018 */
[----:B---3--:R-:W-:-:S04]  /*2fb0*/  FADD R20, -R21, R20 ;  /* 0x0000001415147221 */ /* 0x008fc80000000100 */
[----:B------:R-:W-:-:S04]  /*2fc0*/  FMUL R3, R20, R20 ;  /* 0x0000001414037220 */ /* 0x000fc80000400000 */
[----:B------:R-:W-:Y:S01]  /*2fd0*/  FFMA R3, R3, UR34, R24 ;  /* 0x0000002203037c23 */ /* 0x000fe20008000018 */
[----:B0-----:R-:W-:-:S04]  /*2fe0*/  FADD R18, -R18, R23 ;  /* 0x0000001712127221 */ /* 0x001fc80000000100 */
[----:B------:R-:W-:Y:S01]  /*2ff0*/  FMUL R18, R18, R18 ;  /* 0x0000001212127220 */ /* 0x000fe20000400000 */
[----:B----4-:R-:W-:-:S03]  /*3000*/  FADD R0, -R19, R0 ;  /* 0x0000000013007221 */ /* 0x010fc60000000100 */
[----:B------:R-:W-:Y:S01]  /*3010*/  FFMA R3, R18, UR33, R3 ;  /* 0x0000002112037c23 */ /* 0x000fe20008000003 */
[----:B------:R-:W-:Y:S01]  /*3020*/  FMUL R0, R0, R0 ;  /* 0x0000000000007220 */ /* 0x000fe20000400000 */
[----:B--2---:R-:W-:-:S03]  /*3030*/  FFMA R18, R27, -R16, 1 ;  /* 0x3f8000001b127423 */ /* 0x004fc60000000810 */
[----:B------:R-:W-:Y:S01]  /*3040*/  FFMA R19, R0, UR35, R3 ;  /* 0x0000002300137c23 */ /* 0x000fe20008000003 */
[----:B------:R-:W-:-:S03]  /*3050*/  FFMA R0, R27, R18, R27 ;  /* 0x000000121b007223 */ /* 0x000fc6000000001b */
[----:B------:R-:W0:Y:S01]  /*3060*/  FCHK P0, -R19, R16 ;  /* 0x0000001013007302 */ /* 0x000e220000000100 */
[----:B------:R-:W-:-:S04]  /*3070*/  FFMA R3, R0, -R19, RZ ;  /* 0x8000001300037223 */ /* 0x000fc800000000ff */
[----:B------:R-:W-:-:S04]  /*3080*/  FFMA R18, R3, -R16, -R19 ;  /* 0x8000001003127223 */ /* 0x000fc80000000813 */
[----:B------:R-:W-:Y:S01]  /*3090*/  FFMA R0, R0, R18, R3 ;  /* 0x0000001200007223 */ /* 0x000fe20000000003 */
[----:B0-----:R-:W-:Y:S06]  /*30a0*/  @!P0 BRA `(.L_x_20) ;  /* 0x0000000000148947 */ /* 0x001fec0003800000 */
[----:B------:R-:W0:Y:S01]  /*30b0*/  LDCU UR5, c[0x0][0x394] ;  /* 0x00007280ff0577ac */ /* 0x000e220008000800 */
[----:B------:R-:W-:Y:S01]  /*30c0*/  FADD R0, -R19, -RZ ;  /* 0x800000ff13007221 */ /* 0x000fe20000000100 */
[----:B------:R-:W-:Y:S02]  /*30d0*/  MOV R18, 0x3100 ;  /* 0x0000310000127802 */ /* 0x000fe40000000f00 */
[----:B0-----:R-:W-:-:S07]  /*30e0*/  MOV R3, UR5 ;  /* 0x0000000500037c02 */ /* 0x001fce0008000f00 */
[----:B------:R-:W-:Y:S05]  /*30f0*/  CALL.REL.NOINC `($__internal_0_$__cuda_sm3x_div_rn_noftz_f32_slowpath) ;  /* 0x0000000400147944 */ /* 0x000fea0003c00000 */
.L_x_20:
[----:B------:R-:W-:Y:S05]  /*3100*/  BSYNC.RECONVERGENT B0 ;  /* 0x0000000000007941 */ /* 0x000fea0003800200 */
.L_x_19:
[C---:B------:R-:W-:Y:S01]  /*3110*/  FMUL R3, R0.reuse, 1.4426950216293334961 ;  /* 0x3fb8aa3b00037820 */ /* 0x040fe20000400000 */
[----:B------:R-:W-:Y:S01]  /*3120*/  UIMAD UR5, UR10, 0x50, UR9 ;  /* 0x000000500a0578a4 */ /* 0x000fe2000f8e0209 */
[----:B------:R-:W-:Y:S01]  /*3130*/  FSETP.GEU.AND P2, PT, R0, -105, PT ;  /* 0xc2d200000000780b */ /* 0x000fe20003f4e000 */
[----:B------:R-:W-:Y:S02]  /*3140*/  UISETP.GE.AND UP0, UPT, UR6, 0x10, UPT ;  /* 0x000000100600788c */ /* 0x000fe4000bf06270 */
[----:B------:R-:W-:Y:S01]  /*3150*/  ULEA UR5, UR8, UR5, 0x2 ;  /* 0x0000000508057291 */ /* 0x000fe2000f8e10ff */
[----:B------:R-:W0:Y:S08]  /*3160*/  FRND.TRUNC R3, R3 ;  /* 0x0000000300037307 */ /* 0x000e30000020d000 */
[----:B------:R-:W1:Y:S01]  /*3170*/  LDS R20, [UR5] ;  /* 0x00000005ff147984 */ /* 0x000e620008000800 */
[----:B------:R-:W-:Y:S01]  /*3180*/  UMOV UR5, UR6 ;  /* 0x0000000600057c82 */ /* 0x000fe20008000000 */
        /* <DEDUP_REMOVED lines=11> */
[----:B------:R-:W-:-:S04]  /*3240*/  FSEL R21, R21, RZ, P2 ;  /* 0x000000ff15157208 */ /* 0x000fc80001000000 */
[----:B------:R-:W-:-:S04]  /*3250*/  FSEL R21, R21, +INF , !P0 ;  /* 0x7f80000015157808 */ /* 0x000fc80004000000 */
[----:B------:R-:W-:Y:S01]  /*3260*/  FSETP.GEU.AND P0, PT, R7, R21, PT ;  /* 0x000000150700720b */ /* 0x000fe20003f0e000 */
[C---:B------:R-:W-:Y:S01]  /*3270*/  FADD R9, R21.reuse, R9 ;  /* 0x0000000915097221 */ /* 0x040fe20000000000 */
[C---:B-1----:R-:W-:Y:S02]  /*3280*/  FFMA R8, R21.reuse, R20, R8 ;  /* 0x0000001415087223 */ /* 0x042fe40000000008 */
[----:B------:R-:W-:-:S04]  /*3290*/  FSETP.NEU.AND P0, PT, R21, 1, !P0 ;  /* 0x3f8000001500780b */ /* 0x000fc8000470d000 */
[----:B------:R-:W-:Y:S01]  /*32a0*/  FSEL R7, R21, R7, P0 ;  /* 0x0000000715077208 */ /* 0x000fe20000000000 */
[----:B------:R-:W-:Y:S08]  /*32b0*/  BRA.U !UP0, `(.L_x_21) ;  /* 0xfffffff108b47547 */ /* 0x000ff0000b83ffff */
[----:B------:R-:W-:Y:S05]  /*32c0*/  @!P1 BRA `(.L_x_22) ;  /* 0xfffffff000649947 */ /* 0x000fea000383ffff */
.L_x_11:
[----:B------:R-:W-:-:S05]  /*32d0*/  VIADD R15, R15, 0x1 ;  /* 0x000000010f0f7836 */ /* 0x000fca0000000000 */
[----:B------:R-:W-:-:S04]  /*32e0*/  PRMT R0, R15, 0x8880, RZ ;  /* 0x000088800f007816 */ /* 0x000fc800000000ff */
[----:B------:R-:W-:-:S13]  /*32f0*/  ISETP.GE.AND P0, PT, R0, 0x4, PT ;  /* 0x000000040000780c */ /* 0x000fda0003f06270 */
[----:B------:R-:W-:Y:S05]  /*3300*/  @!P0 BRA `(.L_x_23) ;  /* 0xffffffe400a48947 */ /* 0x000fea000383ffff */
[----:B------:R-:W-:-:S04]  /*3310*/  IADD3 R14, PT, PT, R14, 0x1, RZ ;  /* 0x000000010e0e7810 */ /* 0x000fc80007ffe0ff */
[----:B------:R-:W-:-:S04]  /*3320*/  PRMT R0, R14, 0x8880, RZ ;  /* 0x000088800e007816 */ /* 0x000fc800000000ff */
[----:B------:R-:W-:-:S13]  /*3330*/  ISETP.GE.AND P0, PT, R0, 0x4, PT ;  /* 0x000000040000780c */ /* 0x000fda0003f06270 */
[----:B------:R-:W-:Y:S05]  /*3340*/  @!P0 BRA `(.L_x_24) ;  /* 0xffffffe400908947 */ /* 0x000fea000383ffff */
[----:B------:R-:W0:Y:S01]  /*3350*/  S2R R10, SR_TID.X ;  /* 0x00000000000a7919 */ /* 0x000e220000002100 */
[----:B------:R-:W-:Y:S01]  /*3360*/  IADD3 R0, PT, PT, R4, 0x2, RZ ;  /* 0x0000000204007810 */ /* 0x000fe20007ffe0ff */
[----:B------:R-:W-:Y:S01]  /*3370*/  FADD R7, -R7, 1 ;  /* 0x3f80000007077421 */ /* 0x000fe20000000100 */
[----:B------:R-:W-:Y:S01]  /*3380*/  IMAD R5, R5, 0x400, R2 ;  /* 0x0000040005057824 */ /* 0x000fe200078e0202 */
[----:B------:R-:W-:Y:S02]  /*3390*/  BSSY.RECONVERGENT B0, `(.L_x_25) ;  /* 0x0000014000007945 */ /* 0x000fe40003800200 */
[----:B------:R-:W-:Y:S01]  /*33a0*/  FMUL R7, R7, 5 ;  /* 0x40a0000007077820 */ /* 0x000fe20000400000 */
[----:B0-----:R-:W-:Y:S02]  /*33b0*/  IADD3 R3, PT, PT, R10, 0x2, RZ ;  /* 0x000000020a037810 */ /* 0x001fe40007ffe0ff */
[----:B------:R-:W-:-:S03]  /*33c0*/  IADD3 R5, PT, PT, R5, R10, RZ ;  /* 0x0000000a05057210 */ /* 0x000fc60007ffe0ff */
[----:B------:R-:W-:-:S05]  /*33d0*/  IMAD R3, R3, 0x50, R6 ;  /* 0x0000005003037824 */ /* 0x000fca00078e0206 */
[----:B------:R-:W-:-:S05]  /*33e0*/  LEA R3, R0, R3, 0x2 ;  /* 0x0000000300037211 */ /* 0x000fca00078e10ff */
[----:B------:R0:W1:Y:S02]  /*33f0*/  LDS R0, [R3] ;  /* 0x0000000003007984 */ /* 0x0000640000000800 */
[----:B0-----:R-:W-:-:S04]  /*3400*/  FADD R3, R9, -R7 ;  /* 0x8000000709037221 */ /* 0x001fc80000000000 */
[----:B------:R-:W0:Y:S02]  /*3410*/  MUFU.RCP R6, R3 ;  /* 0x0000000300067308 */ /* 0x000e240000001000 */
[----:B0-----:R-:W-:-:S04]  /*3420*/  FFMA R9, -R3, R6, 1 ;  /* 0x3f80000003097423 */ /* 0x001fc80000000106 */
[----:B------:R-:W-:Y:S01]  /*3430*/  FFMA R9, R6, R9, R6 ;  /* 0x0000000906097223 */ /* 0x000fe20000000006 */
[----:B-1----:R-:W-:-:S04]  /*3440*/  FFMA R0, -R7, R0, R8 ;  /* 0x0000000007007223 */ /* 0x002fc80000000108 */
[----:B------:R-:W0:Y:S01]  /*3450*/  FCHK P0, R0, R3 ;  /* 0x0000000300007302 */ /* 0x000e220000000000 */
[----:B------:R-:W-:-:S04]  /*3460*/  FFMA R6, R0, R9, RZ ;  /* 0x0000000900067223 */ /* 0x000fc800000000ff */
[----:B------:R-:W-:-:S04]  /*3470*/  FFMA R2, -R3, R6, R0 ;  /* 0x0000000603027223 */ /* 0x000fc80000000100 */
[----:B------:R-:W-:Y:S01]  /*3480*/  FFMA R9, R9, R2, R6 ;  /* 0x0000000209097223 */ /* 0x000fe20000000006 */
[----:B0-----:R-:W-:Y:S06]  /*3490*/  @!P0 BRA `(.L_x_26) ;  /* 0x00000000000c8947 */ /* 0x001fec0003800000 */
[----:B------:R-:W-:-:S07]  /*34a0*/  MOV R18, 0x34c0 ;  /* 0x000034c000127802 */ /* 0x000fce0000000f00 */
[----:B------:R-:W-:Y:S05]  /*34b0*/  CALL.REL.NOINC `($__internal_0_$__cuda_sm3x_div_rn_noftz_f32_slowpath) ;  /* 0x0000000000247944 */ /* 0x000fea0003c00000 */
[----:B------:R-:W-:-:S07]  /*34c0*/  MOV R9, R0 ;  /* 0x0000000000097202 */ /* 0x000fce0000000f00 */
.L_x_26:
[----:B------:R-:W-:Y:S05]  /*34d0*/  BSYNC.RECONVERGENT B0 ;  /* 0x0000000000007941 */ /* 0x000fea0003800200 */
.L_x_25:
[----:B------:R-:W0:Y:S01]  /*34e0*/  LDC.64 R2, c[0x0][0x388] ;  /* 0x0000e200ff027b82 */ /* 0x000e220000000a00 */
[----:B------:R-:W-:Y:S02]  /*34f0*/  R2UR UR4, R12 ;  /* 0x000000000c0472ca */ /* 0x000fe400000e0000 */
[----:B------:R-:W-:Y:S02]  /*3500*/  R2UR UR5, R13 ;  /* 0x000000000d0572ca */ /* 0x000fe400000e0000 */
[----:B------:R-:W-:-:S05]  /*3510*/  LEA R5, R4, R5, 0x6 ;  /* 0x0000000504057211 */ /* 0x000fca00078e30ff */
[----:B0-----:R-:W-:-:S06]  /*3520*/  IMAD.WIDE.U32 R2, R5, 0x4, R2 ;  /* 0x0000000405027825 */ /* 0x001fcc00078e0002 */
[----:B------:R-:W-:Y:S01]  /*3530*/  STG.E desc[UR4][R2.64], R9 ;  /* 0x0000000902007986 */ /* 0x000fe2000c101904 */
[----:B------:R-:W-:Y:S05]  /*3540*/  EXIT ;  /* 0x000000000000794d */ /* 0x000fea0003800000 */
        .weak           $__internal_0_$__cuda_sm3x_div_rn_noftz_f32_slowpath
        .type           $__internal_0_$__cuda_sm3x_div_rn_noftz_f32_slowpath,@function
        .size           $__internal_0_$__cuda_sm3x_div_rn_noftz_f32_slowpath,(.L_x_39 - $__internal_0_$__cuda_sm3x_div_rn_noftz_f32_slowpath)
$__internal_0_$__cuda_sm3x_div_rn_noftz_f32_slowpath:
[----:B------:R-:W-:Y:S01]  /*3550*/  SHF.R.U32.HI R19, RZ, 0x17, R3 ;  /* 0x00000017ff137819 */ /* 0x000fe20000011603 */
[----:B------:R-:W-:Y:S01]  /*3560*/  BSSY.RECONVERGENT B1, `(.L_x_27) ;  /* 0x0000062000017945 */ /* 0x000fe20003800200 */
[----:B------:R-:W-:Y:S02]  /*3570*/  SHF.R.U32.HI R20, RZ, 0x17, R0 ;  /* 0x00000017ff147819 */ /* 0x000fe40000011600 */
[----:B------:R-:W-:Y:S02]  /*3580*/  LOP3.LUT R19, R19, 0xff, RZ, 0xc0, !PT ;  /* 0x000000ff13137812 */ /* 0x000fe400078ec0ff */
[----:B------:R-:W-:Y:S02]  /*3590*/  LOP3.LUT R21, R20, 0xff, RZ, 0xc0, !PT ;  /* 0x000000ff14157812 */ /* 0x000fe400078ec0ff */
[----:B------:R-:W-:-:S03]  /*35a0*/  IADD3 R23, PT, PT, R19, -0x1, RZ ;  /* 0xffffffff13177810 */ /* 0x000fc60007ffe0ff */
[----:B------:R-:W-:Y:S01]  /*35b0*/  VIADD R22, R21, 0xffffffff ;  /* 0xffffffff15167836 */ /* 0x000fe20000000000 */
[----:B------:R-:W-:-:S04]  /*35c0*/  ISETP.GT.U32.AND P0, PT, R23, 0xfd, PT ;  /* 0x000000fd1700780c */ /* 0x000fc80003f04070 */
[----:B------:R-:W-:-:S13]  /*35d0*/  ISETP.GT.U32.OR P0, PT, R22, 0xfd, P0 ;  /* 0x000000fd1600780c */ /* 0x000fda0000704470 */
[----:B------:R-:W-:Y:S01]  /*35e0*/  @!P0 MOV R20, RZ ;  /* 0x000000ff00148202 */ /* 0x000fe20000000f00 */
[----:B------:R-:W-:Y:S06]  /*35f0*/  @!P0 BRA `(.L_x_28) ;  /* 0x00000000005c8947 */ /* 0x000fec0003800000 */
[----:B------:R-:W-:Y:S02]  /*3600*/  FSETP.GTU.FTZ.AND P0, PT, |R0|, +INF , PT ;  /* 0x7f8000000000780b */ /* 0x000fe40003f1c200 */
[----:B------:R-:W-:-:S04]  /*3610*/  FSETP.GTU.FTZ.AND P2, PT, |R3|, +INF , PT ;  /* 0x7f8000000300780b */ /* 0x000fc80003f5c200 */
[----:B------:R-:W-:-:S13]  /*3620*/  PLOP3.LUT P0, PT, P0, P2, PT, 0xf8, 0x8f ;  /* 0x00000000008f781c */ /* 0x000fda0000705f70 */
[----:B------:R-:W-:Y:S05]  /*3630*/  @P0 BRA `(.L_x_29) ;  /* 0x00000004004c0947 */ /* 0x000fea0003800000 */
[----:B------:R-:W-:-:S13]  /*3640*/  LOP3.LUT P0, RZ, R3, 0x7fffffff, R0, 0xc8, !PT ;  /* 0x7fffffff03ff7812 */ /* 0x000fda000780c800 */
[----:B------:R-:W-:Y:S05]  /*3650*/  @!P0 BRA `(.L_x_30) ;  /* 0x00000004003c8947 */ /* 0x000fea0003800000 */
[C---:B------:R-:W-:Y:S02]  /*3660*/  FSETP.NEU.FTZ.AND P2, PT, |R0|.reuse, +INF , PT ;  /* 0x7f8000000000780b */ /* 0x040fe40003f5d200 */
[----:B------:R-:W-:Y:S02]  /*3670*/  FSETP.NEU.FTZ.AND P3, PT, |R3|, +INF , PT ;  /* 0x7f8000000300780b */ /* 0x000fe40003f7d200 */
[----:B------:R-:W-:-:S11]  /*3680*/  FSETP.NEU.FTZ.AND P0, PT, |R0|, +INF , PT ;  /* 0x7f8000000000780b */ /* 0x000fd60003f1d200 */
[----:B------:R-:W-:Y:S05]  /*3690*/  @!P3 BRA !P2, `(.L_x_30) ;  /* 0x00000004002cb947 */ /* 0x000fea0005000000 */
[----:B------:R-:W-:-:S04]  /*36a0*/  LOP3.LUT P2, RZ, R0, 0x7fffffff, RZ, 0xc0, !PT ;  /* 0x7fffffff00ff7812 */ /* 0x000fc8000784c0ff */
[----:B------:R-:W-:-:S13]  /*36b0*/  PLOP3.LUT P2, PT, P3, P2, PT, 0x2f, 0xf2 ;  /* 0x0000000000f2781c */ /* 0x000fda0001f44577 */
[----:B------:R-:W-:Y:S05]  /*36c0*/  @P2 BRA `(.L_x_31) ;  /* 0x0000000400182947 */ /* 0x000fea0003800000 */
[----:B------:R-:W-:-:S04]  /*36d0*/  LOP3.LUT P2, RZ, R3, 0x7fffffff, RZ, 0xc0, !PT ;  /* 0x7fffffff03ff7812 */ /* 0x000fc8000784c0ff */
[----:B------:R-:W-:-:S13]  /*36e0*/  PLOP3.LUT P0, PT, P0, P2, PT, 0x2f, 0xf2 ;  /* 0x0000000000f2781c */ /* 0x000fda0000704577 */
[----:B------:R-:W-:Y:S05]  /*36f0*/  @P0 BRA `(.L_x_32) ;  /* 0x0000000400000947 */ /* 0x000fea0003800000 */
[----:B------:R-:W-:Y:S02]  /*3700*/  ISETP.GE.AND P0, PT, R22, RZ, PT ;  /* 0x000000ff1600720c */ /* 0x000fe40003f06270 */
[----:B------:R-:W-:-:S11]  /*3710*/  ISETP.GE.AND P2, PT, R23, RZ, PT ;  /* 0x000000ff1700720c */ /* 0x000fd60003f46270 */
[----:B------:R-:W-:Y:S01]  /*3720*/  @P0 MOV R20, RZ ;  /* 0x000000ff00140202 */ /* 0x000fe20000000f00 */
[----:B------:R-:W-:Y:S01]  /*3730*/  @!P0 FFMA R0, R0, 1.84467440737095516160e+19, RZ ;  /* 0x5f80000000008823 */ /* 0x000fe200000000ff */
[----:B------:R-:W-:Y:S01]  /*3740*/  @!P0 MOV R20, 0xffffffc0 ;  /* 0xffffffc000148802 */ /* 0x000fe20000000f00 */
[----:B------:R-:W-:-:S03]  /*3750*/  @!P2 FFMA R3, R3, 1.84467440737095516160e+19, RZ ;  /* 0x5f8000000303a823 */ /* 0x000fc600000000ff */
[----:B------:R-:W-:-:S07]  /*3760*/  @!P2 IADD3 R20, PT, PT, R20, 0x40, RZ ;  /* 0x000000401414a810 */ /* 0x000fce0007ffe0ff */
.L_x_28:
[----:B------:R-:W-:Y:S01]  /*3770*/  LEA R22, R19, 0xc0800000, 0x17 ;  /* 0xc080000013167811 */ /* 0x000fe200078eb8ff */
[----:B------:R-:W-:Y:S01]  /*3780*/  BSSY.RECONVERGENT B2, `(.L_x_33) ;  /* 0x0000036000027945 */ /* 0x000fe20003800200 */
[----:B------:R-:W-:-:S03]  /*3790*/  IADD3 R21, PT, PT, R21, -0x7f, RZ ;  /* 0xffffff8115157810 */ /* 0x000fc60007ffe0ff */
[----:B------:R-:W-:Y:S02]  /*37a0*/  IMAD.IADD R23, R3, 0x1, -R22 ;  /* 0x0000000103177824 */ /* 0x000fe400078e0a16 */
[C---:B------:R-:W-:Y:S01]  /*37b0*/  IMAD R0, R21.reuse, -0x800000, R0 ;  /* 0xff80000015007824 */ /* 0x040fe200078e0200 */
[----:B------:R-:W-:Y:S01]  /*37c0*/  IADD3 R21, PT, PT, R21, 0x7f, -R19 ;  /* 0x0000007f15157810 */ /* 0x000fe20007ffe813 */
[----:B------:R-:W0:Y:S01]  /*37d0*/  MUFU.RCP R3, R23 ;  /* 0x0000001700037308 */ /* 0x000e220000001000 */
[----:B------:R-:W-:Y:S02]  /*37e0*/  FADD.FTZ R25, -R23, -RZ ;  /* 0x800000ff17197221 */ /* 0x000fe40000010100 */
[----:B------:R-:W-:Y:S02]  /*37f0*/  IADD3 R21, PT, PT, R21, R20, RZ ;  /* 0x0000001415157210 */ /* 0x000fe40007ffe0ff */
[----:B0-----:R-:W-:-:S04]  /*3800*/  FFMA R22, R3, R25, 1 ;  /* 0x3f80000003167423 */ /* 0x001fc80000000019 */
[----:B------:R-:W-:-:S04]  /*3810*/  FFMA R3, R3, R22, R3 ;  /* 0x0000001603037223 */ /* 0x000fc80000000003 */
[----:B------:R-:W-:-:S04]  /*3820*/  FFMA R22, R0, R3, RZ ;  /* 0x0000000300167223 */ /* 0x000fc800000000ff */
[----:B------:R-:W-:-:S04]  /*3830*/  FFMA R24, R25, R22, R0 ;  /* 0x0000001619187223 */ /* 0x000fc80000000000 */
[----:B------:R-:W-:-:S04]  /*3840*/  FFMA R22, R3, R24, R22 ;  /* 0x0000001803167223 */ /* 0x000fc80000000016 */
[----:B------:R-:W-:-:S04]  /*3850*/  FFMA R25, R25, R22, R0 ;  /* 0x0000001619197223 */ /* 0x000fc80000000000 */
[----:B------:R-:W-:-:S05]  /*3860*/  FFMA R0, R3, R25, R22 ;  /* 0x0000001903007223 */ /* 0x000fca0000000016 */
[----:B------:R-:W-:-:S04]  /*3870*/  SHF.R.U32.HI R19, RZ, 0x17, R0 ;  /* 0x00000017ff137819 */ /* 0x000fc80000011600 */
[----:B------:R-:W-:-:S04]  /*3880*/  LOP3.LUT R19, R19, 0xff, RZ, 0xc0, !PT ;  /* 0x000000ff13137812 */ /* 0x000fc800078ec0ff */
[----:B------:R-:W-:-:S04]  /*3890*/  IADD3 R23, PT, PT, R19, R21, RZ ;  /* 0x0000001513177210 */ /* 0x000fc80007ffe0ff */
[----:B------:R-:W-:-:S04]  /*38a0*/  IADD3 R19, PT, PT, R23, -0x1, RZ ;  /* 0xffffffff17137810 */ /* 0x000fc80007ffe0ff */
[----:B------:R-:W-:-:S13]  /*38b0*/  ISETP.GE.U32.AND P0, PT, R19, 0xfe, PT ;  /* 0x000000fe1300780c */ /* 0x000fda0003f06070 */
[----:B------:R-:W-:Y:S05]  /*38c0*/  @!P0 BRA `(.L_x_34) ;  /* 0x0000000000808947 */ /* 0x000fea0003800000 */
[----:B------:R-:W-:-:S13]  /*38d0*/  ISETP.GT.AND P0, PT, R23, 0xfe, PT ;  /* 0x000000fe1700780c */ /* 0x000fda0003f04270 */
[----:B------:R-:W-:Y:S05]  /*38e0*/  @P0 BRA `(.L_x_35) ;  /* 0x00000000006c0947 */ /* 0x000fea0003800000 */
[----:B------:R-:W-:-:S13]  /*38f0*/  ISETP.GE.AND P0, PT, R23, 0x1, PT ;  /* 0x000000011700780c */ /* 0x000fda0003f06270 */
[----:B------:R-:W-:Y:S05]  /*3900*/  @P0 BRA `(.L_x_36) ;  /* 0x0000000000740947 */ /* 0x000fea0003800000 */
[----:B------:R-:W-:Y:S02]  /*3910*/  ISETP.GE.AND P0, PT, R23, -0x18, PT ;  /* 0xffffffe81700780c */ /* 0x000fe40003f06270 */
[----:B------:R-:W-:-:S11]  /*3920*/  LOP3.LUT R0, R0, 0x80000000, RZ, 0xc0, !PT ;  /* 0x8000000000007812 */ /* 0x000fd600078ec0ff */
[----:B------:R-:W-:Y:S05]  /*3930*/  @!P0 BRA `(.L_x_36) ;  /* 0x0000000000688947 */ /* 0x000fea0003800000 */
[-CC-:B------:R-:W-:Y:S01]  /*3940*/  FFMA.RZ R19, R3, R25.reuse, R22.reuse ;  /* 0x0000001903137223 */ /* 0x180fe2000000c016 */
[C---:B------:R-:W-:Y:S02]  /*3950*/  ISETP.NE.AND P3, PT, R23.reuse, RZ, PT ;  /* 0x000000ff1700720c */ /* 0x040fe40003f65270 */
[----:B------:R-:W-:Y:S02]  /*3960*/  ISETP.NE.AND P2, PT, R23, RZ, PT ;  /* 0x000000ff1700720c */ /* 0x000fe40003f45270 */
[----:B------:R-:W-:Y:S01]  /*3970*/  LOP3.LUT R20, R19, 0x7fffff, RZ, 0xc0, !PT ;  /* 0x007fffff13147812 */ /* 0x000fe200078ec0ff */
[CCC-:B------:R-:W-:Y:S01]  /*3980*/  FFMA.RP R19, R3.reuse, R25.reuse, R22.reuse ;  /* 0x0000001903137223 */ /* 0x1c0fe20000008016 */
[----:B------:R-:W-:Y:S01]  /*3990*/  FFMA.RM R22, R3, R25, R22 ;  /* 0x0000001903167223 */ /* 0x000fe20000004016 */
[C---:B------:R-:W-:Y:S01]  /*39a0*/  VIADD R3, R23.reuse, 0x20 ;  /* 0x0000002017037836 */ /* 0x040fe20000000000 */
[----:B------:R-:W-:Y:S02]  /*39b0*/  LOP3.LUT R20, R20, 0x800000, RZ, 0xfc, !PT ;  /* 0x0080000014147812 */ /* 0x000fe400078efcff */
[----:B------:R-:W-:-:S02]  /*39c0*/  IADD3 R21, PT, PT, -R23, RZ, RZ ;  /* 0x000000ff17157210 */ /* 0x000fc40007ffe1ff */
[----:B------:R-:W-:Y:S02]  /*39d0*/  SHF.L.U32 R3, R20, R3, RZ ;  /* 0x0000000314037219 */ /* 0x000fe400000006ff */
[----:B------:R-:W-:Y:S02]  /*39e0*/  FSETP.NEU.FTZ.AND P0, PT, R19, R22, PT ;  /* 0x000000161300720b */ /* 0x000fe40003f1d000 */
[----:B------:R-:W-:Y:S02]  /*39f0*/  SEL R19, R21, RZ, P3 ;  /* 0x000000ff15137207 */ /* 0x000fe40001800000 */
[----:B------:R-:W-:Y:S02]  /*3a00*/  ISETP.NE.AND P2, PT, R3, RZ, P2 ;  /* 0x000000ff0300720c */ /* 0x000fe40001745270 */
[----:B------:R-:W-:Y:S02]  /*3a10*/  SHF.R.U32.HI R19, RZ, R19, R20 ;  /* 0x00000013ff137219 */ /* 0x000fe40000011614 */
[----:B------:R-:W-:-:S02]  /*3a20*/  PLOP3.LUT P0, PT, P0, P2, PT, 0xf8, 0x8f ;  /* 0x00000000008f781c */ /* 0x000fc40000705f70 */
[----:B------:R-:W-:Y:S02]  /*3a30*/  SHF.R.U32.HI R20, RZ, 0x1, R19 ;  /* 0x00000001ff147819 */ /* 0x000fe40000011613 */
[----:B------:R-:W-:-:S04]  /*3a40*/  SEL R3, RZ, 0x1, !P0 ;  /* 0x00000001ff037807 */ /* 0x000fc80004000000 */
[----:B------:R-:W-:-:S04]  /*3a50*/  LOP3.LUT R22, R3, 0x1, R20, 0xf8, !PT ;  /* 0x0000000103167812 */ /* 0x000fc800078ef814 */
[----:B------:R-:W-:-:S04]  /*3a60*/  LOP3.LUT R19, R22, R19, RZ, 0xc0, !PT ;  /* 0x0000001316137212 */ /* 0x000fc800078ec0ff */
[----:B------:R-:W-:-:S04]  /*3a70*/  IADD3 R19, PT, PT, R20, R19, RZ ;  /* 0x0000001314137210 */ /* 0x000fc80007ffe0ff */
[----:B------:R-:W-:Y:S01]  /*3a80*/  LOP3.LUT R0, R19, R0, RZ, 0xfc, !PT ;  /* 0x0000000013007212 */ /* 0x000fe200078efcff */
[----:B------:R-:W-:Y:S06]  /*3a90*/  BRA `(.L_x_36) ;  /* 0x0000000000107947 */ /* 0x000fec0003800000 */
.L_x_35:
[----:B------:R-:W-:-:S04]  /*3aa0*/  LOP3.LUT R0, R0, 0x80000000, RZ, 0xc0, !PT ;  /* 0x8000000000007812 */ /* 0x000fc800078ec0ff */
[----:B------:R-:W-:Y:S01]  /*3ab0*/  LOP3.LUT R0, R0, 0x7f800000, RZ, 0xfc, !PT ;  /* 0x7f80000000007812 */ /* 0x000fe200078efcff */
[----:B------:R-:W-:Y:S06]  /*3ac0*/  BRA `(.L_x_36) ;  /* 0x0000000000047947 */ /* 0x000fec0003800000 */
.L_x_34:
[----:B------:R-:W-:-:S07]  /*3ad0*/  LEA R0, R21, R0, 0x17 ;  /* 0x0000000015007211 */ /* 0x000fce00078eb8ff */
.L_x_36:
[----:B------:R-:W-:Y:S05]  /*3ae0*/  BSYNC.RECONVERGENT B2 ;  /* 0x0000000000027941 */ /* 0x000fea0003800200 */
.L_x_33:
[----:B------:R-:W-:Y:S05]  /*3af0*/  BRA `(.L_x_37) ;  /* 0x0000000000207947 */ /* 0x000fea0003800000 */
.L_x_32:
[----:B------:R-:W-:-:S04]  /*3b00*/  LOP3.LUT R0, R3, 0x80000000, R0, 0x48, !PT ;  /* 0x8000000003007812 */ /* 0x000fc800078e4800 */
[----:B------:R-:W-:Y:S01]  /*3b10*/  LOP3.LUT R0, R0, 0x7f800000, RZ, 0xfc, !PT ;  /* 0x7f80000000007812 */ /* 0x000fe200078efcff */
[----:B------:R-:W-:Y:S06]  /*3b20*/  BRA `(.L_x_37) ;  /* 0x0000000000147947 */ /* 0x000fec0003800000 */
.L_x_31:
[----:B------:R-:W-:Y:S01]  /*3b30*/  LOP3.LUT R0, R3, 0x80000000, R0, 0x48, !PT ;  /* 0x8000000003007812 */ /* 0x000fe200078e4800 */
[----:B------:R-:W-:Y:S06]  /*3b40*/  BRA `(.L_x_37) ;  /* 0x00000000000c7947 */ /* 0x000fec0003800000 */
.L_x_30:
[----:B------:R-:W0:Y:S01]  /*3b50*/  MUFU.RSQ R0, -QNAN ;  /* 0xffc0000000007908 */ /* 0x000e220000001400 */
[----:B------:R-:W-:Y:S05]  /*3b60*/  BRA `(.L_x_37) ;  /* 0x0000000000047947 */ /* 0x000fea0003800000 */
.L_x_29:
[----:B------:R-:W-:-:S07]  /*3b70*/  FADD.FTZ R0, R0, R3 ;  /* 0x0000000300007221 */ /* 0x000fce0000010000 */
.L_x_37:
[----:B------:R-:W-:Y:S05]  /*3b80*/  BSYNC.RECONVERGENT B1 ;  /* 0x0000000000017941 */ /* 0x000fea0003800200 */
.L_x_27:
[----:B------:R-:W-:-:S04]  /*3b90*/  HFMA2 R19, -RZ, RZ, 0, 0 ;  /* 0x00000000ff137431 */ /* 0x000fc800000001ff */
[----:B0-----:R-:W-:Y:S05]  /*3ba0*/  RET.REL.NODEC R18 `(_Z3nlmPKfPfif) ;  /* 0xffffffc412147950 */ /* 0x001fea0003c3ffff */
.L_x_38:
[----:B------:R-:W-:-:S00]  /*3bb0*/  BRA `(.L_x_38) ;  /* 0xfffffffc00fc7947 */ /* 0x000fc0000383ffff */
[----:B------:R-:W-:-:S00]  /*3bc0*/  NOP ;  /* 0x0000000000007918 */ /* 0x000fc00000000000 */
        /* <DEDUP_REMOVED lines=11> */
.L_x_39:


//--------------------- .nv.global.init           --------------------------
	.section	.nv.global.init,"aw",@progbits
.nv.global.init:
	.type		$str,@object
	.size		$str,($str1 - $str)
$str:
        /*0000*/ 	.byte	0x47, 0x53, 0x5a, 0x20, 0x3d, 0x3d, 0x20, 0x67, 0x72, 0x69, 0x64, 0x44, 0x69, 0x6d, 0x2e, 0x78
        /*0010*/ 	.byte	0x00
	.type		$str1,@object
	.size		$str1,($str2 - $str1)
$str1:
        /*0011*/ 	.byte	0x6e, 0x6f, 0x6e, 0x4c, 0x6f, 0x63, 0x61, 0x6c, 0x4d, 0x65, 0x61, 0x6e, 0x73, 0x38, 0x2e, 0x63
        /*0021*/ 	.byte	0x75, 0x00
	.type		$str2,@object
	.size		$str2,(__T20 - $str2)
$str2:
        /*0023*/ 	.byte	0x42, 0x53, 0x5a, 0x30, 0x20, 0x3d, 0x3d, 0x20, 0x62, 0x6c, 0x6f, 0x63, 0x6b, 0x44, 0x69, 0x6d
        /*0033*/ 	.byte	0x2e, 0x78, 0x00
	.type		__T20,@object
	.size		__T20,(.L_1 - __T20)
__T20:
        /*0036*/ 	.byte	0x76, 0x6f, 0x69, 0x64, 0x20, 0x6e, 0x6c, 0x6d, 0x28, 0x63, 0x6f, 0x6e, 0x73, 0x74, 0x20, 0x66
        /*0046*/ 	.byte	0x6c, 0x6f, 0x61, 0x74, 0x20, 0x2a, 0x2c, 0x20, 0x66, 0x6c, 0x6f, 0x61, 0x74, 0x20, 0x2a, 0x2c
        /*0056*/ 	.byte	0x20, 0x69, 0x6e, 0x74, 0x2c, 0x20, 0x66, 0x6c, 0x6f, 0x61, 0x74, 0x29, 0x00
.L_1:


//--------------------- .nv.shared._Z3nlmPKfPfif  --------------------------
	.section	.nv.shared._Z3nlmPKfPfif,"aw",@nobits
	.sectionflags	@""
	.align	4
.nv.shared._Z3nlmPKfPfif:
	.zero		4224


//--------------------- .nv.shared.reserved.0     --------------------------
	.section	.nv.shared.reserved.0,"aw",@nobits
	.weak		__nv_reservedSMEM_offset_0_alias
	.size		__nv_reservedSMEM_offset_0_alias, 0, 64
	.other		__nv_reservedSMEM_offset_0_alias,@"STO_CUDA_RESERVED_SHARED STV_DEFAULT"
__nv_reservedSMEM_offset_0_alias:
	.zero		0
	.zero		64


//--------------------- .nv.constant0._Z3nlmPKfPfif --------------------------
	.section	.nv.constant0._Z3nlmPKfPfif,"a",@progbits
	.sectionflags	@""
	.align	4
.nv.constant0._Z3nlmPKfPfif:
	.zero		920


//--------------------- SYMBOLS --------------------------

	.type		.nv.reservedSmem.offset0,@object
	.size		.nv.reservedSmem.offset0,0x4
	.type		.nv.reservedSmem.cap,@object
	.size		.nv.reservedSmem.cap,0x4
	.type		__assertfail,@function
